	.target	sm_100a

	.elftype	@"ET_EXEC"


//--------------------- .note.nv.tkinfo           --------------------------
	.section	.note.nv.tkinfo,"",@"SHT_NOTE"
	.sectionflags	@"SHF_NOTE_NV_TKINFO"
	.tkinfo
        /*0018*/ 	.word	0x00000081
        /*0030*/ 	.string	""
        /*0030*/ 	.string	"ptxas-blackwell"
        /*0030*/ 	.string	"Cuda compilation tools, release 12.9, V12.9.86"
        /*0030*/ 	.string	"Build cuda_12.9.r12.9/compiler.36037853_0"
        /*0030*/ 	.string	"-v  -suppress-debug-info  -lineinfo  -arch sm_100a "



//--------------------- .note.nv.cuver            --------------------------
	.section	.note.nv.cuver,"",@"SHT_NOTE"
	.sectionflags	@"SHF_NOTE_NV_CUVER"
        /*0018*/ 	.short	0x0001
        /*001a*/ 	.short	0x0064
        /*001c*/ 	.short	0x0001
        /*001e*/ 	.short	0x0000
        /*0020*/ 	.short	0x0001
        /*0022*/ 	.short	0x0000


//--------------------- .nv.info                  --------------------------
	.section	.nv.info,"",@"SHT_CUDA_INFO"
	.align	4


	//----- nvinfo : EIATTR_REGCOUNT
	.align		4
        /*0000*/ 	.byte	0x04, 0x2f
        /*0002*/ 	.short	(.L_4 - .L_3)
	.align		4
.L_3:
        /*0004*/ 	.word	index@(gluon_tcgen05)
        /*0008*/ 	.word	0x00000027


	//----- nvinfo : EIATTR_FRAME_SIZE
	.align		4
.L_4:
        /*000c*/ 	.byte	0x04, 0x11
        /*000e*/ 	.short	(.L_6 - .L_5)
	.align		4
.L_5:
        /*0010*/ 	.word	index@($__internal_2_$__cuda_sm10x_tcgen05_guardrail_trap_unallocated_columns_being_dealloced)
        /*0014*/ 	.word	0x00000000


	//----- nvinfo : EIATTR_FRAME_SIZE
	.align		4
.L_6:
        /*0018*/ 	.byte	0x04, 0x11
        /*001a*/ 	.short	(.L_8 - .L_7)
	.align		4
.L_7:
        /*001c*/ 	.word	index@($__internal_1_$__cuda_sm10x_tcgen05_guardrail_trap_phase_invalid_during_alloc)
        /*0020*/ 	.word	0x00000000


	//----- nvinfo : EIATTR_FRAME_SIZE
	.align		4
.L_8:
        /*0024*/ 	.byte	0x04, 0x11
        /*0026*/ 	.short	(.L_10 - .L_9)
	.align		4
.L_9:
        /*0028*/ 	.word	index@($__internal_0_$__cuda_sm10x_tcgen05_guardrail_trap_col_being_dealloced_not_returned_by_alloc)
        /*002c*/ 	.word	0x00000000


	//----- nvinfo : EIATTR_FRAME_SIZE
	.align		4
.L_10:
        /*0030*/ 	.byte	0x04, 0x11
        /*0032*/ 	.short	(.L_12 - .L_11)
	.align		4
.L_11:
        /*0034*/ 	.word	index@(gluon_tcgen05)
        /*0038*/ 	.word	0x00000000


	//----- nvinfo : EIATTR_MIN_STACK_SIZE
	.align		4
.L_12:
        /*003c*/ 	.byte	0x04, 0x12
        /*003e*/ 	.short	(.L_14 - .L_13)
	.align		4
.L_13:
        /*0040*/ 	.word	index@(gluon_tcgen05)
        /*0044*/ 	.word	0x00000000
.L_14:


//--------------------- .nv.info.gluon_tcgen05    --------------------------
	.section	.nv.info.gluon_tcgen05,"",@"SHT_CUDA_INFO"
	.sectionflags	@""
	.align	4


	//----- nvinfo : EIATTR_CUDA_API_VERSION
	.align		4
        /*0000*/ 	.byte	0x04, 0x37
        /*0002*/ 	.short	(.L_16 - .L_15)
.L_15:
        /*0004*/ 	.word	0x00000081


	//----- nvinfo : EIATTR_KPARAM_INFO
	.align		4
.L_16:
        /*0008*/ 	.byte	0x04, 0x17
        /*000a*/ 	.short	(.L_18 - .L_17)
.L_17:
        /*000c*/ 	.word	0x00000000
        /*0010*/ 	.short	0x000a
        /*0012*/ 	.short	0x0048
        /*0014*/ 	.byte	0x00, 0xf4, 0x21, 0x00


	//----- nvinfo : EIATTR_KPARAM_INFO
	.align		4
.L_18:
        /*0018*/ 	.byte	0x04, 0x17
        /*001a*/ 	.short	(.L_20 - .L_19)
.L_19:
        /*001c*/ 	.word	0x00000000
        /*0020*/ 	.short	0x0009
        /*0022*/ 	.short	0x0040
        /*0024*/ 	.byte	0x00, 0xf4, 0x21, 0x00


	//----- nvinfo : EIATTR_KPARAM_INFO
	.align		4
.L_20:
        /*0028*/ 	.byte	0x04, 0x17
        /*002a*/ 	.short	(.L_22 - .L_21)
.L_21:
        /*002c*/ 	.word	0x00000000
        /*0030*/ 	.short	0x0008
        /*0032*/ 	.short	0x0038
        /*0034*/ 	.byte	0x00, 0xf0, 0x21, 0x00


	//----- nvinfo : EIATTR_KPARAM_INFO
	.align		4
.L_22:
        /*0038*/ 	.byte	0x04, 0x17
        /*003a*/ 	.short	(.L_24 - .L_23)
.L_23:
        /*003c*/ 	.word	0x00000000
        /*0040*/ 	.short	0x0007
        /*0042*/ 	.short	0x0030
        /*0044*/ 	.byte	0x00, 0xf0, 0x21, 0x00


	//----- nvinfo : EIATTR_KPARAM_INFO
	.align		4
.L_24:
        /*0048*/ 	.byte	0x04, 0x17
        /*004a*/ 	.short	(.L_26 - .L_25)
.L_25:
        /*004c*/ 	.word	0x00000000
        /*0050*/ 	.short	0x0006
        /*0052*/ 	.short	0x0028
        /*0054*/ 	.byte	0x00, 0xf0, 0x21, 0x00


	//----- nvinfo : EIATTR_KPARAM_INFO
	.align		4
.L_26:
        /*0058*/ 	.byte	0x04, 0x17
        /*005a*/ 	.short	(.L_28 - .L_27)
.L_27:
        /*005c*/ 	.word	0x00000000
        /*0060*/ 	.short	0x0005
        /*0062*/ 	.short	0x0020
        /*0064*/ 	.byte	0x00, 0xf0, 0x11, 0x00


	//----- nvinfo : EIATTR_KPARAM_INFO
	.align		4
.L_28:
        /*0068*/ 	.byte	0x04, 0x17
        /*006a*/ 	.short	(.L_30 - .L_29)
.L_29:
        /*006c*/ 	.word	0x00000000
        /*0070*/ 	.short	0x0004
        /*0072*/ 	.short	0x001c
        /*0074*/ 	.byte	0x00, 0xf0, 0x11, 0x00


	//----- nvinfo : EIATTR_KPARAM_INFO
	.align		4
.L_30:
        /*0078*/ 	.byte	0x04, 0x17
        /*007a*/ 	.short	(.L_32 - .L_31)
.L_31:
        /*007c*/ 	.word	0x00000000
        /*0080*/ 	.short	0x0003
        /*0082*/ 	.short	0x0018
        /*0084*/ 	.byte	0x00, 0xf0, 0x11, 0x00


	//----- nvinfo : EIATTR_KPARAM_INFO
	.align		4
.L_32:
        /*0088*/ 	.byte	0x04, 0x17
        /*008a*/ 	.short	(.L_34 - .L_33)
.L_33:
        /*008c*/ 	.word	0x00000000
        /*0090*/ 	.short	0x0002
        /*0092*/ 	.short	0x0010
        /*0094*/ 	.byte	0x00, 0xf4, 0x21, 0x00


	//----- nvinfo : EIATTR_KPARAM_INFO
	.align		4
.L_34:
        /*0098*/ 	.byte	0x04, 0x17
        /*009a*/ 	.short	(.L_36 - .L_35)
.L_35:
        /*009c*/ 	.word	0x00000000
        /*00a0*/ 	.short	0x0001
        /*00a2*/ 	.short	0x0008
        /*00a4*/ 	.byte	0x00, 0xf4, 0x21, 0x00


	//----- nvinfo : EIATTR_KPARAM_INFO
	.align		4
.L_36:
        /*00a8*/ 	.byte	0x04, 0x17
        /*00aa*/ 	.short	(.L_38 - .L_37)
.L_37:
        /*00ac*/ 	.word	0x00000000
        /*00b0*/ 	.short	0x0000
        /*00b2*/ 	.short	0x0000
        /*00b4*/ 	.byte	0x00, 0xf4, 0x21, 0x00


	//----- nvinfo : EIATTR_AT_ENTRY_FRAGMENTS
	.align		4
.L_38:
        /*00b8*/ 	.byte	0x04, 0x4f
        /*00ba*/ 	.short	(.L_40 - .L_39)


	//   ....[0]....
.L_39:
        /*00bc*/ 	.word	0x00000004


	//----- nvinfo : EIATTR_RESERVED_SMEM_USED
	.align		4
.L_40:
        /*00c0*/ 	.byte	0x01, 0x41
	.zero		2


	//----- nvinfo : EIATTR_SPARSE_MMA_MASK
	.align		4
        /*00c4*/ 	.byte	0x03, 0x50
        /*00c6*/ 	.short	0x0000


	//----- nvinfo : EIATTR_TCGEN05_1CTA_USED
	.align		4
        /*00c8*/ 	.byte	0x01, 0x51
	.zero		2


	//----- nvinfo : EIATTR_MAXREG_COUNT
	.align		4
        /*00cc*/ 	.byte	0x03, 0x1b
        /*00ce*/ 	.short	0x00ff


	//----- nvinfo : EIATTR_NUM_BARRIERS
	.align		4
        /*00d0*/ 	.byte	0x02, 0x4c
        /*00d2*/ 	.byte	0x01
	.zero		1


	//----- nvinfo : EIATTR_INT_WARP_WIDE_INSTR_OFFSETS
	.align		4
        /*00d4*/ 	.byte	0x04, 0x31
        /*00d6*/ 	.short	(.L_42 - .L_41)


	//   ....[0]....
.L_41:
        /*00d8*/ 	.word	0x00001720


	//   ....[1]....
        /*00dc*/ 	.word	0x00001740


	//   ....[2]....
        /*00e0*/ 	.word	0x000017c0


	//   ....[3]....
        /*00e4*/ 	.word	0x00001ac0


	//   ....[4]....
        /*00e8*/ 	.word	0x00001ad0


	//   ....[5]....
        /*00ec*/ 	.word	0x00001b30


	//   ....[6]....
        /*00f0*/ 	.word	0x00001b40


	//   ....[7]....
        /*00f4*/ 	.word	0x00001e20


	//   ....[8]....
        /*00f8*/ 	.word	0x00001e30


	//   ....[9]....
        /*00fc*/ 	.word	0x00001fc0


	//   ....[10]....
        /*0100*/ 	.word	0x00001ff0


	//   ....[11]....
        /*0104*/ 	.word	0x00002010


	//   ....[12]....
        /*0108*/ 	.word	0x00002050


	//   ....[13]....
        /*010c*/ 	.word	0x00002360


	//   ....[14]....
        /*0110*/ 	.word	0x00002370


	//   ....[15]....
        /*0114*/ 	.word	0x000026f0


	//   ....[16]....
        /*0118*/ 	.word	0x00002700


	//   ....[17]....
        /*011c*/ 	.word	0x00002a70


	//   ....[18]....
        /*0120*/ 	.word	0x00002ac0


	//----- nvinfo : EIATTR_COOP_GROUP_MASK_REGIDS
	.align		4
.L_42:
        /*0124*/ 	.byte	0x04, 0x29
        /*0126*/ 	.short	(.L_44 - .L_43)


	//   ....[0]....
.L_43:
        /*0128*/ 	.word	0xffffffff


	//   ....[1]....
        /*012c*/ 	.word	0xffffffff


	//   ....[2]....
        /*0130*/ 	.word	0xffffffff


	//   ....[3]....
        /*0134*/ 	.word	0xffffffff


	//   ....[4]....
        /*0138*/ 	.word	0xffffffff


	//   ....[5]....
        /*013c*/ 	.word	0xffffffff


	//   ....[6]....
        /*0140*/ 	.word	0xffffffff


	//   ....[7]....
        /*0144*/ 	.word	0xffffffff


	//   ....[8]....
        /*0148*/ 	.word	0xffffffff


	//   ....[9]....
        /*014c*/ 	.word	0xffffffff


	//----- nvinfo : EIATTR_COOP_GROUP_INSTR_OFFSETS
	.align		4
.L_44:
        /*0150*/ 	.byte	0x04, 0x28
        /*0152*/ 	.short	(.L_46 - .L_45)


	//   ....[0]....
.L_45:
        /*0154*/ 	.word	0x00000050


	//   ....[1]....
        /*0158*/ 	.word	0x00000310


	//   ....[2]....
        /*015c*/ 	.word	0x00000500


	//   ....[3]....
        /*0160*/ 	.word	0x000009c0


	//   ....[4]....
        /*0164*/ 	.word	0x00000b00


	//   ....[5]....
        /*0168*/ 	.word	0x00000fb0


	//   ....[6]....
        /*016c*/ 	.word	0x000010f0


	//   ....[7]....
        /*0170*/ 	.word	0x000015e0


	//   ....[8]....
        /*0174*/ 	.word	0x00002900


	//   ....[9]....
        /*0178*/ 	.word	0x00002b70


	//----- nvinfo : EIATTR_VRC_CTA_INIT_COUNT
	.align		4
.L_46:
        /*017c*/ 	.byte	0x02, 0x4a
        /*017e*/ 	.byte	0x80
	.zero		1


	//----- nvinfo : EIATTR_MBARRIER_INSTR_OFFSETS
	.align		4
        /*0180*/ 	.byte	0x04, 0x39
        /*0182*/ 	.short	(.L_48 - .L_47)


	//   ....[0]....
.L_47:
        /*0184*/ 	.word	0x000017e0
        /*0188*/ 	.word	0x000000ff
        /*018c*/ 	.word	0x00012000
        /*0190*/ 	.short	0x0100
        /*0192*/ 	.byte	0x08
	.zero		1


	//   ....[1]....
        /*0194*/ 	.word	0x000017f0
        /*0198*/ 	.word	0x000000ff
        /*019c*/ 	.word	0x00012020
        /*01a0*/ 	.short	0x0100
        /*01a2*/ 	.byte	0x08
	.zero		1


	//   ....[2]....
        /*01a4*/ 	.word	0x000018a0
        /*01a8*/ 	.word	0x000000ff
        /*01ac*/ 	.word	0x00012008
        /*01b0*/ 	.short	0x0100
        /*01b2*/ 	.byte	0x08
	.zero		1


	//   ....[3]....
        /*01b4*/ 	.word	0x000018b0
        /*01b8*/ 	.word	0x000000ff
        /*01bc*/ 	.word	0x00012028
        /*01c0*/ 	.short	0x0100
        /*01c2*/ 	.byte	0x08
	.zero		1


	//   ....[4]....
        /*01c4*/ 	.word	0x000019c0
        /*01c8*/ 	.word	0x000000ff
        /*01cc*/ 	.word	0x00012010
        /*01d0*/ 	.short	0x0100
        /*01d2*/ 	.byte	0x08
	.zero		1


	//   ....[5]....
        /*01d4*/ 	.word	0x000019d0
        /*01d8*/ 	.word	0x000000ff
        /*01dc*/ 	.word	0x00012030
        /*01e0*/ 	.short	0x0100
        /*01e2*/ 	.byte	0x08
	.zero		1


	//   ....[6]....
        /*01e4*/ 	.word	0x00001bd0
        /*01e8*/ 	.word	0x000000ff
        /*01ec*/ 	.word	0x00012000
        /*01f0*/ 	.short	0x010a
        /*01f2*/ 	.byte	0x08
	.zero		1


	//   ....[7]....
        /*01f4*/ 	.word	0x00001e80
        /*01f8*/ 	.word	0x000000ff
        /*01fc*/ 	.word	0x00012020
        /*0200*/ 	.short	0x010a
        /*0202*/ 	.byte	0x08
	.zero		1


	//   ....[8]....
        /*0204*/ 	.word	0x000020d0
        /*0208*/ 	.word	0x000000ff
        /*020c*/ 	.word	0x00012000
        /*0210*/ 	.short	0x010a
        /*0212*/ 	.byte	0x11
	.zero		1


	//   ....[9]....
        /*0214*/ 	.word	0x000023b0
        /*0218*/ 	.word	0x000000ff
        /*021c*/ 	.word	0x00012020
        /*0220*/ 	.short	0x010a
        /*0222*/ 	.byte	0x11
	.zero		1


	//   ....[10]....
        /*0224*/ 	.word	0x00002490
        /*0228*/ 	.word	0x000000ff
        /*022c*/ 	.word	0x00012000
        /*0230*/ 	.short	0x0108
        /*0232*/ 	.byte	0x08
	.zero		1


	//   ....[11]....
        /*0234*/ 	.word	0x000024a0
        /*0238*/ 	.word	0x000000ff
        /*023c*/ 	.word	0x00012020
        /*0240*/ 	.short	0x0108
        /*0242*/ 	.byte	0x08
	.zero		1


	//   ....[12]....
        /*0244*/ 	.word	0x000024f0
        /*0248*/ 	.word	0x000000ff
        /*024c*/ 	.word	0x00012008
        /*0250*/ 	.short	0x0108
        /*0252*/ 	.byte	0x08
	.zero		1


	//   ....[13]....
        /*0254*/ 	.word	0x00002500
        /*0258*/ 	.word	0x000000ff
        /*025c*/ 	.word	0x00012028
        /*0260*/ 	.short	0x0108
        /*0262*/ 	.byte	0x08
	.zero		1


	//   ....[14]....
        /*0264*/ 	.word	0x00002550
        /*0268*/ 	.word	0x000000ff
        /*026c*/ 	.word	0x00012010
        /*0270*/ 	.short	0x0108
        /*0272*/ 	.byte	0x08
	.zero		1


	//   ....[15]....
        /*0274*/ 	.word	0x00002560
        /*0278*/ 	.word	0x000000ff
        /*027c*/ 	.word	0x00012030
        /*0280*/ 	.short	0x0108
        /*0282*/ 	.byte	0x08
	.zero		1


	//   ....[16]....
        /*0284*/ 	.word	0x00002b90
        /*0288*/ 	.word	0x000000ff
        /*028c*/ 	.word	0x00012000
        /*0290*/ 	.short	0x010a
        /*0292*/ 	.byte	0x08
	.zero		1


	//   ....[17]....
        /*0294*/ 	.word	0x00002bc0
        /*0298*/ 	.word	0x000000ff
        /*029c*/ 	.word	0x00012020
        /*02a0*/ 	.short	0x010a
        /*02a2*/ 	.byte	0x08
	.zero		1


	//   ....[18]....
        /*02a4*/ 	.word	0x00002bf0
        /*02a8*/ 	.word	0x000000ff
        /*02ac*/ 	.word	0x00012000
        /*02b0*/ 	.short	0x010a
        /*02b2*/ 	.byte	0x11
	.zero		1


	//   ....[19]....
        /*02b4*/ 	.word	0x00002c20
        /*02b8*/ 	.word	0x000000ff
        /*02bc*/ 	.word	0x00012020
        /*02c0*/ 	.short	0x010a
        /*02c2*/ 	.byte	0x11
	.zero		1


	//----- nvinfo : EIATTR_NUM_MBARRIERS
	.align		4
.L_48:
        /*02c4*/ 	.byte	0x03, 0x38
        /*02c6*/ 	.short	0x0006


	//----- nvinfo : EIATTR_EXIT_INSTR_OFFSETS
	.align		4
        /*02c8*/ 	.byte	0x04, 0x1c
        /*02ca*/ 	.short	(.L_50 - .L_49)


	//   ....[0]....
.L_49:
        /*02cc*/ 	.word	0x00002b80


	//----- nvinfo : EIATTR_REQNTID
	.align		4
.L_50:
        /*02d0*/ 	.byte	0x04, 0x10
        /*02d2*/ 	.short	(.L_52 - .L_51)
.L_51:
        /*02d4*/ 	.word	0x00000100
        /*02d8*/ 	.word	0x00000001
        /*02dc*/ 	.word	0x00000001


	//----- nvinfo : EIATTR_CRS_STACK_SIZE
	.align		4
.L_52:
        /*02e0*/ 	.byte	0x04, 0x1e
        /*02e2*/ 	.short	(.L_54 - .L_53)
.L_53:
        /*02e4*/ 	.word	0x00000000


	//----- nvinfo : EIATTR_CBANK_PARAM_SIZE
	.align		4
.L_54:
        /*02e8*/ 	.byte	0x03, 0x19
        /*02ea*/ 	.short	0x0050


	//----- nvinfo : EIATTR_PARAM_CBANK
	.align		4
        /*02ec*/ 	.byte	0x04, 0x0a
        /*02ee*/ 	.short	(.L_56 - .L_55)
	.align		4
.L_55:
        /*02f0*/ 	.word	index@(.nv.constant0.gluon_tcgen05)
        /*02f4*/ 	.short	0x0380
        /*02f6*/ 	.short	0x0050


	//----- nvinfo : EIATTR_SW_WAR
	.align		4
.L_56:
        /*02f8*/ 	.byte	0x04, 0x36
        /*02fa*/ 	.short	(.L_58 - .L_57)
.L_57:
        /*02fc*/ 	.word	0x00000008
.L_58:


//--------------------- .nv.compat                --------------------------
	.section	.nv.compat,"",@"SHT_CUDA_COMPAT_INFO"
	.align	4
        /*0000*/ 	.byte	0x02, 0x02, 0x02, 0x00, 0x02, 0x05, 0x05, 0x00, 0x02, 0x03, 0x03, 0x00, 0x02, 0x06, 0x01, 0x00


//--------------------- .nv.callgraph             --------------------------
	.section	.nv.callgraph,"",@"SHT_CUDA_CALLGRAPH"
	.align	4
	.sectionentsize	8
	.align		4
        /*0000*/ 	.word	0x00000000
	.align		4
        /*0004*/ 	.word	0xffffffff
	.align		4
        /*0008*/ 	.word	0x00000000
	.align		4
        /*000c*/ 	.word	0xfffffffe
	.align		4
        /*0010*/ 	.word	0x00000000
	.align		4
        /*0014*/ 	.word	0xfffffffd
	.align		4
        /*0018*/ 	.word	0x00000000
	.align		4
        /*001c*/ 	.word	0xfffffffc


//--------------------- .text.gluon_tcgen05       --------------------------
	.section	.text.gluon_tcgen05,"ax",@progbits
	.align	128
        .global         gluon_tcgen05
        .type           gluon_tcgen05,@function
        .size           gluon_tcgen05,(.L_x_81 - gluon_tcgen05)
        .other          gluon_tcgen05,@"STO_CUDA_ENTRY STV_DEFAULT"
gluon_tcgen05:
.text.gluon_tcgen05:
[----:B------:R-:W1:Y:S01]  /*0000*/  LDC R1, c[0x0][0x37c] ;  /* 0x0000df00ff017b82 */ /* 0x000e620000000800 */
[----:B------:R-:W2:Y:S02]  /*0010*/  S2R R0, SR_TID.X ;  /* 0x0000000000007919 */ /* 0x000ea40000002100 */
[----:B--2---:R-:W-:-:S13]  /*0020*/  ISETP.GE.U32.AND P2, PT, R0, 0x20, PT ;  /* 0x000000200000780c */ /* 0x004fda0003f46070 */
[----:B------:R-:W-:Y:S05]  /*0030*/  @P2 BRA `(.L_x_0) ;  /* 0x0000000000b82947 */ /* 0x000fea0003800000 */
[----:B------:R-:W2:Y:S01]  /*0040*/  S2UR UR6, SR_CgaCtaId ;  /* 0x00000000000679c3 */ /* 0x000ea20000008800 */
[----:B------:R-:W-:Y:S01]  /*0050*/  NOP ;  /* 0x0000000000007918 */ /* 0x000fe20000000000 */
[----:B------:R-:W-:Y:S02]  /*0060*/  UMOV UR4, 0x40 ;  /* 0x0000004000047882 */ /* 0x000fe40000000000 */
[----:B--2---:R-:W-:-:S09]  /*0070*/  ULEA UR4, UR6, UR4, 0x18 ;  /* 0x0000000406047291 */ /* 0x004fd2000f8ec0ff */
[----:B------:R-:W2:Y:S01]  /*0080*/  LDS.U8 R2, [UR4] ;  /* 0x00000004ff027984 */ /* 0x000ea20008000000 */
[----:B------:R-:W-:Y:S02]  /*0090*/  UMOV UR4, 0x400 ;  /* 0x0000040000047882 */ /* 0x000fe40000000000 */
[----:B------:R-:W-:Y:S01]  /*00a0*/  ULEA UR4, UR6, UR4, 0x18 ;  /* 0x0000000406047291 */ /* 0x000fe2000f8ec0ff */
[----:B--2---:R-:W-:-:S13]  /*00b0*/  ISETP.NE.AND P0, PT, R2, RZ, PT ;  /* 0x000000ff0200720c */ /* 0x004fda0003f05270 */
[----:B------:R-:W-:Y:S05]  /*00c0*/  @P0 BRA `(.L_x_1) ;  /* 0x00000000007c0947 */ /* 0x000fea0003800000 */
[----:B------:R-:W-:-:S13]  /*00d0*/  ELECT P0, URZ, PT ;  /* 0x0000000000ff782f */ /* 0x000fda0003800000 */
[----:B------:R-:W-:Y:S05]  /*00e0*/  @!P0 BRA `(.L_x_2) ;  /* 0x0000000000848947 */ /* 0x000fea0003800000 */
[----:B------:R-:W-:Y:S01]  /*00f0*/  UMOV UR5, 0x4 ;  /* 0x0000000400057882 */ /* 0x000fe20000000000 */
[----:B------:R-:W-:Y:S02]  /*0100*/  IMAD.MOV.U32 R5, RZ, RZ, 0x1 ;  /* 0x00000001ff057424 */ /* 0x000fe400078e00ff */
[----:B------:R-:W-:Y:S02]  /*0110*/  IMAD.MOV.U32 R3, RZ, RZ, 0xf ;  /* 0x0000000fff037424 */ /* 0x000fe400078e00ff */
[----:B------:R-:W-:Y:S04]  /*0120*/  DEPBAR.LE SB2, 0x36 ;  /* 0x0000ad800000791a */ /* 0x000fe80000000000 */
[----:B------:R-:W2:Y:S02]  /*0130*/  UTCATOMSWS.FIND_AND_SET.ALIGN UP0, UR5, UR5 ;  /* 0x00000005000575e3 */ /* 0x000ea40008000800 */
[----:B--2---:R-:W-:-:S04]  /*0140*/  PLOP3.LUT P0, PT, PT, PT, UP0, 0x80, 0x8 ;  /* 0x000000000008781c */ /* 0x004fc80003f0f008 */
[----:B------:R-:W-:-:S04]  /*0150*/  SEL R2, RZ, 0xffffffff, !P0 ;  /* 0xffffffffff027807 */ /* 0x000fc80004000000 */
[----:B------:R-:W-:Y:S01]  /*0160*/  ISETP.NE.AND P0, PT, R2, RZ, PT ;  /* 0x000000ff0200720c */ /* 0x000fe20003f05270 */
[----:B------:R-:W-:-:S12]  /*0170*/  IMAD.U32 R2, RZ, RZ, UR5 ;  /* 0x00000005ff027e24 */ /* 0x000fd8000f8e00ff */
[----:B------:R-:W-:Y:S05]  /*0180*/  @P0 BRA `(.L_x_3) ;  /* 0x0000000000240947 */ /* 0x000fea0003800000 */
.L_x_4:
[----:B------:R-:W-:Y:S05]  /*0190*/  NANOSLEEP 0x64 ;  /* 0x000000640000795d */ /* 0x000fea0003800000 */
[----:B------:R-:W-:-:S05]  /*01a0*/  UMOV UR5, 0x4 ;  /* 0x0000000400057882 */ /* 0x000fca0000000000 */
[----:B------:R-:W-:Y:S04]  /*01b0*/  DEPBAR.LE SB2, 0x36 ;  /* 0x0000ad800000791a */ /* 0x000fe80000000000 */
[----:B------:R-:W2:Y:S02]  /*01c0*/  UTCATOMSWS.FIND_AND_SET.ALIGN UP0, UR5, UR5 ;  /* 0x00000005000575e3 */ /* 0x000ea40008000800 */
[----:B--2---:R-:W-:-:S04]  /*01d0*/  PLOP3.LUT P0, PT, PT, PT, UP0, 0x80, 0x8 ;  /* 0x000000000008781c */ /* 0x004fc80003f0f008 */
[----:B------:R-:W-:-:S04]  /*01e0*/  SEL R2, RZ, 0xffffffff, !P0 ;  /* 0xffffffffff027807 */ /* 0x000fc80004000000 */
[----:B------:R-:W-:Y:S01]  /*01f0*/  ISETP.NE.AND P0, PT, R2, RZ, PT ;  /* 0x000000ff0200720c */ /* 0x000fe20003f05270 */
[----:B------:R-:W-:-:S12]  /*0200*/  IMAD.U32 R2, RZ, RZ, UR5 ;  /* 0x00000005ff027e24 */ /* 0x000fd8000f8e00ff */
[----:B------:R-:W-:Y:S05]  /*0210*/  @!P0 BRA `(.L_x_4) ;  /* 0xfffffffc00dc8947 */ /* 0x000fea000383ffff */
.L_x_3:
[C---:B------:R-:W-:Y:S01]  /*0220*/  VIADD R4, R2.reuse, 0x10 ;  /* 0x0000001002047836 */ /* 0x040fe20000000000 */
[----:B------:R-:W-:Y:S01]  /*0230*/  UMOV UR5, 0x50 ;  /* 0x0000005000057882 */ /* 0x000fe20000000000 */
[----:B------:R-:W-:Y:S01]  /*0240*/  SHF.L.U32 R3, R3, R2, RZ ;  /* 0x0000000203037219 */ /* 0x000fe200000006ff */
[----:B------:R-:W-:Y:S01]  /*0250*/  ULEA UR5, UR6, UR5, 0x18 ;  /* 0x0000000506057291 */ /* 0x000fe2000f8ec0ff */
[----:B------:R-:W-:Y:S01]  /*0260*/  IMAD.SHL.U32 R2, R2, 0x20, RZ ;  /* 0x0000002002027824 */ /* 0x000fe200078e00ff */
[----:B------:R-:W-:-:S04]  /*0270*/  SHF.L.U32 R4, R5, R4, RZ ;  /* 0x0000000405047219 */ /* 0x000fc800000006ff */
[----:B------:R-:W-:-:S05]  /*0280*/  LOP3.LUT R3, R4, R3, RZ, 0xfc, !PT ;  /* 0x0000000304037212 */ /* 0x000fca00078efcff */
[----:B------:R2:W-:Y:S04]  /*0290*/  ATOMS.OR RZ, [UR5], R3 ;  /* 0x00000003ffff798c */ /* 0x0005e8000b000005 */
[----:B------:R2:W-:Y:S01]  /*02a0*/  STS [UR4], R2 ;  /* 0x00000002ff007988 */ /* 0x0005e20008000804 */
[----:B------:R-:W-:Y:S05]  /*02b0*/  BRA `(.L_x_2) ;  /* 0x0000000000107947 */ /* 0x000fea0003800000 */
.L_x_1:
[----:B------:R-:W-:Y:S01]  /*02c0*/  IMAD.MOV.U32 R3, RZ, RZ, -0x1 ;  /* 0xffffffffff037424 */ /* 0x000fe200078e00ff */
[----:B------:R-:W-:-:S04]  /*02d0*/  MOV R2, 0x300 ;  /* 0x0000030000027802 */ /* 0x000fc80000000f00 */
[----:B------:R2:W-:Y:S03]  /*02e0*/  STS [UR4], R3 ;  /* 0x00000003ff007988 */ /* 0x0005e60008000804 */
[----:B-12---:R-:W-:Y:S05]  /*02f0*/  CALL.REL.NOINC `($__internal_1_$__cuda_sm10x_tcgen05_guardrail_trap_phase_invalid_during_alloc) ;  /* 0x0000002800607944 */ /* 0x006fea0003c00000 */
.L_x_2:
[----:B------:R-:W-:Y:S05]  /*0300*/  WARPSYNC.ALL ;  /* 0x0000000000007948 */ /* 0x000fea0003800000 */
[----:B------:R-:W-:Y:S01]  /*0310*/  NOP ;  /* 0x0000000000007918 */ /* 0x000fe20000000000 */
.L_x_0:
[----:B------:R-:W3:Y:S08]  /*0320*/  S2UR UR4, SR_CgaCtaId ;  /* 0x00000000000479c3 */ /* 0x000ef00000008800 */
[----:B------:R-:W-:Y:S01]  /*0330*/  BAR.SYNC.DEFER_BLOCKING 0x0 ;  /* 0x0000000000007b1d */ /* 0x000fe20000010000 */
[----:B------:R-:W-:-:S05]  /*0340*/  LOP3.LUT R36, R0, 0xff, RZ, 0xc0, !PT ;  /* 0x000000ff00247812 */ /* 0x000fca00078ec0ff */
[----:B------:R-:W-:Y:S02]  /*0350*/  UMOV UR8, 0x400 ;  /* 0x0000040000087882 */ /* 0x000fe40000000000 */
[----:B--2---:R-:W2:Y:S08]  /*0360*/  LDC R3, c[0x0][0x398] ;  /* 0x0000e600ff037b82 */ /* 0x004eb00000000800 */
[----:B------:R-:W4:Y:S01]  /*0370*/  LDC R7, c[0x0][0x3a0] ;  /* 0x0000e800ff077b82 */ /* 0x000f220000000800 */
[----:B---3--:R-:W-:-:S07]  /*0380*/  ULEA UR8, UR4, UR8, 0x18 ;  /* 0x0000000804087291 */ /* 0x008fce000f8ec0ff */
[----:B------:R-:W3:Y:S02]  /*0390*/  S2UR UR12, SR_CTAID.Y ;  /* 0x00000000000c79c3 */ /* 0x000ee40000002600 */
[----:B------:R-:W5:Y:S06]  /*03a0*/  LDS R4, [UR8] ;  /* 0x00000008ff047984 */ /* 0x000f6c0008000800 */
[----:B------:R-:W-:Y:S06]  /*03b0*/  BAR.SYNC.DEFER_BLOCKING 0x0 ;  /* 0x0000000000007b1d */ /* 0x000fec0000010000 */
[----:B------:R-:W-:Y:S05]  /*03c0*/  @P2 BRA `(.L_x_5) ;  /* 0x0000000000182947 */ /* 0x000fea0003800000 */
[----:B------:R-:W-:Y:S01]  /*03d0*/  ELECT P0, URZ, PT ;  /* 0x0000000000ff782f */ /* 0x000fe20003800000 */
[----:B------:R-:W-:Y:S01]  /*03e0*/  IMAD.MOV.U32 R2, RZ, RZ, 0x1 ;  /* 0x00000001ff027424 */ /* 0x000fe200078e00ff */
[----:B------:R-:W-:Y:S01]  /*03f0*/  UMOV UR5, 0x40 ;  /* 0x0000004000057882 */ /* 0x000fe20000000000 */
[----:B------:R-:W-:Y:S01]  /*0400*/  UVIRTCOUNT.DEALLOC.SMPOOL 0x80 ;  /* 0x000000800000784c */ /* 0x000fe20000000000 */
[----:B------:R-:W-:-:S09]  /*0410*/  ULEA UR5, UR4, UR5, 0x18 ;  /* 0x0000000504057291 */ /* 0x000fd2000f8ec0ff */
[----:B------:R5:W-:Y:S03]  /*0420*/  @P0 STS.U8 [UR5], R2 ;  /* 0x00000002ff000988 */ /* 0x000be60008000005 */
.L_x_5:
[----:B------:R-:W5:Y:S01]  /*0430*/  S2UR UR4, SR_CTAID.Z ;  /* 0x00000000000479c3 */ /* 0x000f620000002700 */
[----:B------:R-:W4:Y:S01]  /*0440*/  LDCU UR5, c[0x0][0x370] ;  /* 0x00006e00ff0577ac */ /* 0x000f220008000800 */
[C---:B------:R-:W-:Y:S01]  /*0450*/  ISETP.GE.U32.AND P0, PT, R36.reuse, 0x20, PT ;  /* 0x000000202400780c */ /* 0x040fe20003f06070 */
[----:B--2--5:R-:W-:Y:S01]  /*0460*/  VIADD R2, R3, 0xffffffff ;  /* 0xffffffff03027836 */ /* 0x024fe20000000000 */
[C---:B------:R-:W-:Y:S01]  /*0470*/  ISETP.NE.U32.AND P3, PT, R36.reuse, RZ, PT ;  /* 0x000000ff2400720c */ /* 0x040fe20003f65070 */
[----:B------:R-:W2:Y:S01]  /*0480*/  LDCU UR6, c[0x0][0x374] ;  /* 0x00006e80ff0677ac */ /* 0x000ea20008000800 */
[----:B------:R-:W-:Y:S01]  /*0490*/  LEA R10, R36, UR8, 0x2 ;  /* 0x00000008240a7c11 */ /* 0x000fe2000f8e10ff */
[----:B----4-:R-:W-:Y:S01]  /*04a0*/  VIADD R11, R7, 0xffffffff ;  /* 0xffffffff070b7836 */ /* 0x010fe20000000000 */
[----:B------:R-:W4:Y:S01]  /*04b0*/  S2UR UR13, SR_CTAID.X ;  /* 0x00000000000d79c3 */ /* 0x000f220000002500 */
[----:B------:R-:W5:Y:S01]  /*04c0*/  LDCU.64 UR10, c[0x0][0x3c0] ;  /* 0x00007800ff0a77ac */ /* 0x000f620008000a00 */
[----:B------:R-:W-:Y:S01]  /*04d0*/  R2UR UR24, R4 ;  /* 0x00000000041872ca */ /* 0x000fe200000e0000 */
[----:B------:R-:W-:Y:S04]  /*04e0*/  BSSY.RECONVERGENT B0, `(.L_x_6) ;  /* 0x0000011000007945 */ /* 0x000fe80003800200 */
[----:B------:R3:W-:Y:S01]  /*04f0*/  @!P0 STS [R10], RZ ;  /* 0x000000ff0a008388 */ /* 0x0007e20000000800 */
[----:B------:R-:W-:-:S03]  /*0500*/  NOP ;  /* 0x0000000000007918 */ /* 0x000fc60000000000 */
[----:B------:R3:W-:Y:S02]  /*0510*/  @!P3 STS [UR8+0x24], R2 ;  /* 0x00002402ff00b988 */ /* 0x0007e40008000808 */
[----:B--23--:R-:W-:Y:S02]  /*0520*/  UIMAD UR4, UR4, UR6, UR12 ;  /* 0x00000006040472a4 */ /* 0x00cfe4000f8e020c */
[----:B------:R2:W-:Y:S02]  /*0530*/  @!P3 STS [UR8+0x20], R11 ;  /* 0x0000200bff00b988 */ /* 0x0005e40008000808 */
[----:B----4-:R-:W-:-:S04]  /*0540*/  UIMAD UR4, UR4, UR5, UR13 ;  /* 0x00000005040472a4 */ /* 0x010fc8000f8e020d */
[----:B------:R-:W-:-:S04]  /*0550*/  UIMAD UR4, UR4, 0x180, URZ ;  /* 0x00000180040478a4 */ /* 0x000fc8000f8e02ff */
[----:B-----5:R-:W-:-:S04]  /*0560*/  UIADD3 UR22, UP0, UPT, UR4, UR10, URZ ;  /* 0x0000000a04167290 */ /* 0x020fc8000ff1e0ff */
[----:B------:R-:W-:Y:S01]  /*0570*/  ULEA.HI.X.SX32 UR23, UR4, UR11, 0x1, UP0 ;  /* 0x0000000b04177291 */ /* 0x000fe200080f0eff */
[----:B--2---:R-:W-:Y:S11]  /*0580*/  @P3 BRA `(.L_x_7) ;  /* 0x0000000000183947 */ /* 0x004ff60003800000 */
[----:B------:R-:W2:Y:S01]  /*0590*/  LDS R3, [UR8+0x8] ;  /* 0x00000808ff037984 */ /* 0x000ea20008000800 */
[----:B------:R-:W3:Y:S01]  /*05a0*/  LDC.64 R8, c[0x0][0x380] ;  /* 0x0000e000ff087b82 */ /* 0x000ee20000000a00 */
[----:B------:R-:W-:Y:S02]  /*05b0*/  IMAD.MOV.U32 R4, RZ, RZ, 0x70 ;  /* 0x00000070ff047424 */ /* 0x000fe400078e00ff */
[----:B---3--:R3:W-:Y:S03]  /*05c0*/  STS.64 [UR8], R8 ;  /* 0x00000008ff007988 */ /* 0x0087e60008000a08 */
[----:B--2---:R-:W-:-:S05]  /*05d0*/  LOP3.LUT R3, R3, 0x10, R4, 0xd8, !PT ;  /* 0x0000001003037812 */ /* 0x004fca00078ed804 */
[----:B------:R3:W-:Y:S02]  /*05e0*/  STS [UR8+0x8], R3 ;  /* 0x00000803ff007988 */ /* 0x0007e40008000808 */
.L_x_7:
[----:B------:R-:W-:Y:S05]  /*05f0*/  BSYNC.RECONVERGENT B0 ;  /* 0x0000000000007941 */ /* 0x000fea0003800200 */
.L_x_6:
[----:B------:R-:W-:Y:S04]  /*0600*/  BSSY.RECONVERGENT B0, `(.L_x_8) ;  /* 0x000000a000007945 */ /* 0x000fe80003800200 */
[----:B------:R-:W-:Y:S05]  /*0610*/  @P3 BRA `(.L_x_9) ;  /* 0x0000000000203947 */ /* 0x000fea0003800000 */
[----:B---3--:R-:W2:Y:S01]  /*0620*/  LDS R3, [UR8+0x34] ;  /* 0x00003408ff037984 */ /* 0x008ea20008000800 */
[----:B------:R-:W-:Y:S02]  /*0630*/  IMAD.MOV.U32 R4, RZ, RZ, 0x3f000000 ;  /* 0x3f000000ff047424 */ /* 0x000fe400078e00ff */
[----:B------:R-:W-:Y:S01]  /*0640*/  @!P3 IMAD.MOV.U32 R5, RZ, RZ, 0x3f ;  /* 0x0000003fff05b424 */ /* 0x000fe200078e00ff */
[----:B------:R-:W3:Y:S02]  /*0650*/  @!P3 LDS R6, [UR8+0x38] ;  /* 0x00003808ff06b984 */ /* 0x000ee40008000800 */
[----:B--2---:R-:W-:Y:S02]  /*0660*/  LOP3.LUT R3, R3, 0xff000000, R4, 0xb8, !PT ;  /* 0xff00000003037812 */ /* 0x004fe400078eb804 */
[----:B---3--:R-:W-:-:S03]  /*0670*/  @!P3 LOP3.LUT R4, R6, 0xff, R5, 0xb8, !PT ;  /* 0x000000ff0604b812 */ /* 0x008fc600078eb805 */
[----:B------:R2:W-:Y:S04]  /*0680*/  STS [UR8+0x34], R3 ;  /* 0x00003403ff007988 */ /* 0x0005e80008000808 */
[----:B------:R2:W-:Y:S02]  /*0690*/  @!P3 STS [UR8+0x38], R4 ;  /* 0x00003804ff00b988 */ /* 0x0005e40008000808 */
.L_x_9:
[----:B------:R-:W-:Y:S05]  /*06a0*/  BSYNC.RECONVERGENT B0 ;  /* 0x0000000000007941 */ /* 0x000fea0003800200 */
.L_x_8:
[----:B------:R-:W-:Y:S04]  /*06b0*/  BSSY.RECONVERGENT B0, `(.L_x_10) ;  /* 0x000000e000007945 */ /* 0x000fe80003800200 */
[----:B------:R-:W-:Y:S05]  /*06c0*/  @P3 BRA `(.L_x_11) ;  /* 0x0000000000303947 */ /* 0x000fea0003800000 */
[----:B--2---:R-:W2:Y:S01]  /*06d0*/  LDS R4, [UR8+0x34] ;  /* 0x00003408ff047984 */ /* 0x004ea20008000800 */
[----:B---3--:R-:W3:Y:S03]  /*06e0*/  LDC.64 R8, c[0x0][0x3a8] ;  /* 0x0000ea00ff087b82 */ /* 0x008ee60000000a00 */
[----:B------:R-:W4:Y:S01]  /*06f0*/  LDS R3, [UR8+0x1c] ;  /* 0x00001c08ff037984 */ /* 0x000f220008000800 */
[C---:B---3--:R-:W-:Y:S01]  /*0700*/  SHF.L.U64.HI R6, R8.reuse, 0x1, R9 ;  /* 0x0000000108067819 */ /* 0x048fe20000010209 */
[----:B------:R-:W-:-:S03]  /*0710*/  IMAD.SHL.U32 R5, R8, 0x2, RZ ;  /* 0x0000000208057824 */ /* 0x000fc600078e00ff */
[--C-:B------:R-:W-:Y:S02]  /*0720*/  SHF.R.U32.HI R8, RZ, 0x4, R6.reuse ;  /* 0x00000004ff087819 */ /* 0x100fe40000011606 */
[----:B------:R-:W-:-:S05]  /*0730*/  SHF.R.U64 R5, R5, 0x4, R6 ;  /* 0x0000000405057819 */ /* 0x000fca0000001206 */
[----:B------:R5:W-:Y:S01]  /*0740*/  STS [UR8+0xc], R5 ;  /* 0x00000c05ff007988 */ /* 0x000be20008000808 */
[----:B--2---:R-:W-:Y:S02]  /*0750*/  LOP3.LUT R4, R4, 0x7, RZ, 0xb8, !PT ;  /* 0x0000000704047812 */ /* 0x004fe400078eb8ff */
[----:B----4-:R-:W-:-:S03]  /*0760*/  LOP3.LUT R3, R3, 0xf, R8, 0xb8, !PT ;  /* 0x0000000f03037812 */ /* 0x010fc600078eb808 */
[----:B------:R5:W-:Y:S04]  /*0770*/  STS [UR8+0x34], R4 ;  /* 0x00003404ff007988 */ /* 0x000be80008000808 */
[----:B------:R5:W-:Y:S02]  /*0780*/  STS [UR8+0x1c], R3 ;  /* 0x00001c03ff007988 */ /* 0x000be40008000808 */
.L_x_11:
[----:B------:R-:W-:Y:S05]  /*0790*/  BSYNC.RECONVERGENT B0 ;  /* 0x0000000000007941 */ /* 0x000fea0003800200 */
.L_x_10:
[----:B------:R-:W-:Y:S04]  /*07a0*/  BSSY.RECONVERGENT B1, `(.L_x_12) ;  /* 0x000001a000017945 */ /* 0x000fe80003800200 */
[----:B------:R-:W-:Y:S04]  /*07b0*/  BSSY.RELIABLE B0, `(.L_x_13) ;  /* 0x0000015000007945 */ /* 0x000fe80003800100 */
[----:B------:R-:W-:Y:S05]  /*07c0*/  @P3 BRA `(.L_x_14) ;  /* 0x0000000000203947 */ /* 0x000fea0003800000 */
[----:B--23-5:R-:W2:Y:S02]  /*07d0*/  LDS R3, [UR8+0x34] ;  /* 0x00003408ff037984 */ /* 0x02cea40008000800 */
[----:B--2---:R-:W-:-:S05]  /*07e0*/  LOP3.LUT R3, R3, 0x38, RZ, 0xb8, !PT ;  /* 0x0000003803037812 */ /* 0x004fca00078eb8ff */
[----:B------:R2:W-:Y:S01]  /*07f0*/  STS [UR8+0x34], R3 ;  /* 0x00003403ff007988 */ /* 0x0005e20008000808 */
[----:B------:R-:W-:Y:S05]  /*0800*/  @P3 BRA `(.L_x_15) ;  /* 0x0000000000203947 */ /* 0x000fea0003800000 */
[----:B--2---:R-:W2:Y:S01]  /*0810*/  LDS R3, [UR8+0x8] ;  /* 0x00000808ff037984 */ /* 0x004ea20008000800 */
[----:B------:R-:W-:-:S05]  /*0820*/  IMAD.MOV.U32 R4, RZ, RZ, 0x780 ;  /* 0x00000780ff047424 */ /* 0x000fca00078e00ff */
[----:B--2---:R-:W-:-:S05]  /*0830*/  LOP3.LUT R3, R3, 0x500, R4, 0xd8, !PT ;  /* 0x0000050003037812 */ /* 0x004fca00078ed804 */
[----:B------:R4:W-:Y:S02]  /*0840*/  STS [UR8+0x8], R3 ;  /* 0x00000803ff007988 */ /* 0x0009e40008000808 */
.L_x_14:
[----:B------:R-:W-:Y:S05]  /*0850*/  @P3 BRA `(.L_x_16) ;  /* 0x0000000000283947 */ /* 0x000fea0003800000 */
[----:B--2345:R-:W2:Y:S02]  /*0860*/  LDS R3, [UR8+0x8] ;  /* 0x00000808ff037984 */ /* 0x03cea40008000800 */
[----:B--2---:R-:W-:-:S05]  /*0870*/  LOP3.LUT R3, R3, 0x1800, RZ, 0xb8, !PT ;  /* 0x0000180003037812 */ /* 0x004fca00078eb8ff */
[----:B------:R3:W-:Y:S02]  /*0880*/  STS [UR8+0x8], R3 ;  /* 0x00000803ff007988 */ /* 0x0007e40008000808 */
.L_x_15:
[----:B------:R-:W-:Y:S05]  /*0890*/  @P3 BREAK.RELIABLE B0 ;  /* 0x0000000000003942 */ /* 0x000fea0003800100 */
[----:B------:R-:W-:Y:S05]  /*08a0*/  @P3 BRA `(.L_x_17) ;  /* 0x0000000000243947 */ /* 0x000fea0003800000 */
[----:B------:R-:W4:Y:S01]  /*08b0*/  LDS R4, [UR8+0x8] ;  /* 0x00000808ff047984 */ /* 0x000f220008000800 */
[----:B--23--:R-:W-:-:S05]  /*08c0*/  IMAD.MOV.U32 R3, RZ, RZ, 0x6000 ;  /* 0x00006000ff037424 */ /* 0x00cfca00078e00ff */
[----:B----4-:R-:W-:-:S04]  /*08d0*/  LOP3.LUT R3, R4, 0x6000, R3, 0xd8, !PT ;  /* 0x0000600004037812 */ /* 0x010fc800078ed803 */
[----:B------:R-:W-:-:S05]  /*08e0*/  LOP3.LUT R3, R3, 0x400000, RZ, 0xb8, !PT ;  /* 0x0040000003037812 */ /* 0x000fca00078eb8ff */
[----:B------:R2:W-:Y:S02]  /*08f0*/  STS [UR8+0x8], R3 ;  /* 0x00000803ff007988 */ /* 0x0005e40008000808 */
.L_x_16:
[----:B------:R-:W-:Y:S05]  /*0900*/  BSYNC.RELIABLE B0 ;  /* 0x0000000000007941 */ /* 0x000fea0003800100 */
.L_x_13:
[----:B--2345:R-:W2:Y:S02]  /*0910*/  @!P3 LDS R3, [UR8+0x8] ;  /* 0x00000808ff03b984 */ /* 0x03cea40008000800 */
[----:B--2---:R-:W-:-:S05]  /*0920*/  @!P3 LOP3.LUT R3, R3, 0x8000, RZ, 0xb8, !PT ;  /* 0x000080000303b812 */ /* 0x004fca00078eb8ff */
[----:B------:R4:W-:Y:S02]  /*0930*/  @!P3 STS [UR8+0x8], R3 ;  /* 0x00000803ff00b988 */ /* 0x0009e40008000808 */
.L_x_17:
[----:B------:R-:W-:Y:S05]  /*0940*/  BSYNC.RECONVERGENT B1 ;  /* 0x0000000000017941 */ /* 0x000fea0003800200 */
.L_x_12:
[----:B------:R-:W-:Y:S05]  /*0950*/  WARPSYNC.ALL ;  /* 0x0000000000007948 */ /* 0x000fea0003800000 */
[----:B------:R-:W-:Y:S01]  /*0960*/  NOP ;  /* 0x0000000000007918 */ /* 0x000fe20000000000 */
[----:B--234-:R-:W2:Y:S02]  /*0970*/  LDC R3, c[0x0][0x39c] ;  /* 0x0000e700ff037b82 */ /* 0x01cea40000000800 */
[----:B--2---:R-:W-:Y:S01]  /*0980*/  VIADD R3, R3, 0xffffffff ;  /* 0xffffffff03037836 */ /* 0x004fe20000000000 */
[----:B------:R-:W-:Y:S06]  /*0990*/  @P0 BRA `(.L_x_18) ;  /* 0x0000000000300947 */ /* 0x000fec0003800000 */
[----:B------:R-:W2:Y:S01]  /*09a0*/  S2R R4, SR_LANEID ;  /* 0x0000000000047919 */ /* 0x000ea20000000000 */
[----:B------:R-:W-:Y:S05]  /*09b0*/  WARPSYNC.ALL ;  /* 0x0000000000007948 */ /* 0x000fea0003800000 */
[----:B------:R-:W-:Y:S01]  /*09c0*/  NOP ;  /* 0x0000000000007918 */ /* 0x000fe20000000000 */
[----:B--2---:R-:W-:-:S05]  /*09d0*/  IMAD.SHL.U32 R6, R4, 0x4, RZ ;  /* 0x0000000404067824 */ /* 0x004fca00078e00ff */
[----:B------:R-:W2:Y:S01]  /*09e0*/  LDS R9, [R6+UR8] ;  /* 0x0000000806097984 */ /* 0x000ea20008000800 */
[----:B------:R-:W-:-:S05]  /*09f0*/  IADD3 R4, P1, PT, R6, UR22, RZ ;  /* 0x0000001606047c10 */ /* 0x000fca000ff3e0ff */
[----:B------:R-:W-:-:S05]  /*0a00*/  IMAD.X R5, RZ, RZ, UR23, P1 ;  /* 0x00000017ff057e24 */ /* 0x000fca00088e06ff */
[----:B--2---:R2:W3:Y:S01]  /*0a10*/  ATOMG.E.EXCH.STRONG.GPU PT, RZ, [R4], R9 ;  /* 0x0000000904ff73a8 */ /* 0x0044e200041ee100 */
[----:B------:R-:W-:-:S04]  /*0a20*/  DEPBAR {5,4,3,2,1,0} ;  /* 0x0000003f0000791a */ /* 0x000fc80000000000 */
[----:B------:R-:W4:Y:S02]  /*0a30*/  CCTL.E.C.LDCU.IV.DEEP [UR22] ;  /* 0x0000000016007540 */ /* 0x000f240009c08000 */
[----:B----4-:R2:W-:Y:S01]  /*0a40*/  UTMACCTL.IV [UR22] ;  /* 0x00000000160079b9 */ /* 0x0105e20008000000 */
[----:B------:R-:W-:Y:S01]  /*0a50*/  NOP ;  /* 0x0000000000007918 */ /* 0x000fe20000000000 */
.L_x_18:
[----:B------:R-:W-:Y:S05]  /*0a60*/  @P0 BRA `(.L_x_19) ;  /* 0x00000000000c0947 */ /* 0x000fea0003800000 */
[----:B------:R0:W-:Y:S01]  /*0a70*/  UTMACMDFLUSH ;  /* 0x00000000000079b7 */ /* 0x0001e20000000000 */
[----:B------:R-:W-:Y:S05]  /*0a80*/  @P0 BRA `(.L_x_19) ;  /* 0x0000000000040947 */ /* 0x000fea0003800000 */
[----:B------:R-:W-:-:S04]  /*0a90*/  DEPBAR.LE SB0, 0x0 ;  /* 0x000080000000791a */ /* 0x000fc80000000000 */
.L_x_19:
[----:B------:R-:W-:Y:S05]  /*0aa0*/  WARPSYNC.ALL ;  /* 0x0000000000007948 */ /* 0x000fea0003800000 */
[----:B------:R-:W-:Y:S01]  /*0ab0*/  NOP ;  /* 0x0000000000007918 */ /* 0x000fe20000000000 */
[----:B---3--:R-:W-:Y:S06]  /*0ac0*/  BAR.SYNC.DEFER_BLOCKING 0x0 ;  /* 0x0000000000007b1d */ /* 0x008fec0000010000 */
[----:B------:R-:W-:Y:S02]  /*0ad0*/  BSSY.RECONVERGENT B1, `(.L_x_20) ;  /* 0x000000b000017945 */ /* 0x000fe40003800200 */
[----:B------:R-:W-:Y:S06]  /*0ae0*/  BAR.SYNC.DEFER_BLOCKING 0x0 ;  /* 0x0000000000007b1d */ /* 0x000fec0000010000 */
[----:B------:R3:W-:Y:S01]  /*0af0*/  @!P0 STS [R10], RZ ;  /* 0x000000ff0a008388 */ /* 0x0007e20000000800 */
[----:B------:R-:W-:Y:S01]  /*0b00*/  NOP ;  /* 0x0000000000007918 */ /* 0x000fe20000000000 */
[----:B------:R-:W-:Y:S05]  /*0b10*/  @P3 BRA `(.L_x_21) ;  /* 0x0000000000183947 */ /* 0x000fea0003800000 */
[----:B--2---:R-:W2:Y:S01]  /*0b20*/  LDS R4, [UR8+0x8] ;  /* 0x00000808ff047984 */ /* 0x004ea20008000800 */
[----:B------:R-:W4:Y:S01]  /*0b30*/  LDC.64 R8, c[0x0][0x388] ;  /* 0x0000e200ff087b82 */ /* 0x000f220000000a00 */
[----:B------:R-:W-:Y:S02]  /*0b40*/  IMAD.MOV.U32 R5, RZ, RZ, 0x70 ;  /* 0x00000070ff057424 */ /* 0x000fe400078e00ff */
[----:B----4-:R4:W-:Y:S03]  /*0b50*/  STS.64 [UR8], R8 ;  /* 0x00000008ff007988 */ /* 0x0109e60008000a08 */
[----:B--2---:R-:W-:-:S05]  /*0b60*/  LOP3.LUT R4, R4, 0x10, R5, 0xd8, !PT ;  /* 0x0000001004047812 */ /* 0x004fca00078ed805 */
[----:B------:R4:W-:Y:S02]  /*0b70*/  STS [UR8+0x8], R4 ;  /* 0x00000804ff007988 */ /* 0x0009e40008000808 */
.L_x_21:
[----:B--2---:R-:W-:Y:S05]  /*0b80*/  BSYNC.RECONVERGENT B1 ;  /* 0x0000000000017941 */ /* 0x004fea0003800200 */
.L_x_20:
[----:B------:R-:W-:Y:S04]  /*0b90*/  BSSY.RECONVERGENT B1, `(.L_x_22) ;  /* 0x000000a000017945 */ /* 0x000fe80003800200 */
[----:B------:R-:W-:Y:S05]  /*0ba0*/  @P3 BRA `(.L_x_23) ;  /* 0x0000000000203947 */ /* 0x000fea0003800000 */
[----:B----4-:R-:W2:Y:S01]  /*0bb0*/  LDS R4, [UR8+0x34] ;  /* 0x00003408ff047984 */ /* 0x010ea20008000800 */
[----:B------:R-:W-:Y:S02]  /*0bc0*/  IMAD.MOV.U32 R9, RZ, RZ, 0x3f000000 ;  /* 0x3f000000ff097424 */ /* 0x000fe400078e00ff */
[----:B------:R-:W-:Y:S01]  /*0bd0*/  @!P3 IMAD.MOV.U32 R6, RZ, RZ, 0x3f ;  /* 0x0000003fff06b424 */ /* 0x000fe200078e00ff */
[----:B------:R-:W4:Y:S02]  /*0be0*/  @!P3 LDS R5, [UR8+0x38] ;  /* 0x00003808ff05b984 */ /* 0x000f240008000800 */
[----:B--2---:R-:W-:Y:S02]  /*0bf0*/  LOP3.LUT R4, R4, 0xff000000, R9, 0xb8, !PT ;  /* 0xff00000004047812 */ /* 0x004fe400078eb809 */
[----:B----4-:R-:W-:-:S03]  /*0c00*/  @!P3 LOP3.LUT R5, R5, 0xff, R6, 0xb8, !PT ;  /* 0x000000ff0505b812 */ /* 0x010fc600078eb806 */
[----:B------:R2:W-:Y:S04]  /*0c10*/  STS [UR8+0x34], R4 ;  /* 0x00003404ff007988 */ /* 0x0005e80008000808 */
[----:B------:R2:W-:Y:S02]  /*0c20*/  @!P3 STS [UR8+0x38], R5 ;  /* 0x00003805ff00b988 */ /* 0x0005e40008000808 */
.L_x_23:
[----:B------:R-:W-:Y:S05]  /*0c30*/  BSYNC.RECONVERGENT B1 ;  /* 0x0000000000017941 */ /* 0x000fea0003800200 */
.L_x_22:
[----:B------:R-:W-:Y:S04]  /*0c40*/  BSSY.RECONVERGENT B1, `(.L_x_24) ;  /* 0x0000004000017945 */ /* 0x000fe80003800200 */
[----:B------:R-:W-:Y:S05]  /*0c50*/  @P3 BRA `(.L_x_25) ;  /* 0x0000000000083947 */ /* 0x000fea0003800000 */
[----:B------:R5:W-:Y:S04]  /*0c60*/  STS [UR8+0x24], R11 ;  /* 0x0000240bff007988 */ /* 0x000be80008000808 */
[----:B------:R5:W-:Y:S02]  /*0c70*/  STS [UR8+0x20], R3 ;  /* 0x00002003ff007988 */ /* 0x000be40008000808 */
.L_x_25:
[----:B------:R-:W-:Y:S05]  /*0c80*/  BSYNC.RECONVERGENT B1 ;  /* 0x0000000000017941 */ /* 0x000fea0003800200 */
.L_x_24:
[----:B------:R-:W-:Y:S04]  /*0c90*/  BSSY.RECONVERGENT B1, `(.L_x_26) ;  /* 0x000000e000017945 */ /* 0x000fe80003800200 */
[----:B------:R-:W-:Y:S05]  /*0ca0*/  @P3 BRA `(.L_x_27) ;  /* 0x0000000000303947 */ /* 0x000fea0003800000 */
[----:B--2---:R-:W2:Y:S01]  /*0cb0*/  LDS R5, [UR8+0x34] ;  /* 0x00003408ff057984 */ /* 0x004ea20008000800 */
[----:B----4-:R-:W4:Y:S03]  /*0cc0*/  LDC.64 R8, c[0x0][0x3b0] ;  /* 0x0000ec00ff087b82 */ /* 0x010f260000000a00 */
[----:B------:R-:W3:Y:S01]  /*0cd0*/  LDS R4, [UR8+0x1c] ;  /* 0x00001c08ff047984 */ /* 0x000ee20008000800 */
[C---:B----4-:R-:W-:Y:S01]  /*0ce0*/  SHF.L.U64.HI R9, R8.reuse, 0x1, R9 ;  /* 0x0000000108097819 */ /* 0x050fe20000010209 */
[----:B------:R-:W-:-:S03]  /*0cf0*/  IMAD.SHL.U32 R6, R8, 0x2, RZ ;  /* 0x0000000208067824 */ /* 0x000fc600078e00ff */
[--C-:B-----5:R-:W-:Y:S02]  /*0d00*/  SHF.R.U32.HI R11, RZ, 0x4, R9.reuse ;  /* 0x00000004ff0b7819 */ /* 0x120fe40000011609 */
[----:B------:R-:W-:-:S05]  /*0d10*/  SHF.R.U64 R6, R6, 0x4, R9 ;  /* 0x0000000406067819 */ /* 0x000fca0000001209 */
[----:B------:R4:W-:Y:S01]  /*0d20*/  STS [UR8+0xc], R6 ;  /* 0x00000c06ff007988 */ /* 0x0009e20008000808 */
[----:B--2---:R-:W-:Y:S02]  /*0d30*/  LOP3.LUT R5, R5, 0x7, RZ, 0xb8, !PT ;  /* 0x0000000705057812 */ /* 0x004fe400078eb8ff */
[----:B---3--:R-:W-:-:S03]  /*0d40*/  LOP3.LUT R4, R4, 0xf, R11, 0xb8, !PT ;  /* 0x0000000f04047812 */ /* 0x008fc600078eb80b */
[----:B------:R4:W-:Y:S04]  /*0d50*/  STS [UR8+0x34], R5 ;  /* 0x00003405ff007988 */ /* 0x0009e80008000808 */
[----:B------:R4:W-:Y:S02]  /*0d60*/  STS [UR8+0x1c], R4 ;  /* 0x00001c04ff007988 */ /* 0x0009e40008000808 */
.L_x_27:
[----:B------:R-:W-:Y:S05]  /*0d70*/  BSYNC.RECONVERGENT B1 ;  /* 0x0000000000017941 */ /* 0x000fea0003800200 */
.L_x_26:
[----:B------:R-:W-:Y:S04]  /*0d80*/  BSSY.RECONVERGENT B2, `(.L_x_28) ;  /* 0x000001a000027945 */ /* 0x000fe80003800200 */
[----:B------:R-:W-:Y:S04]  /*0d90*/  BSSY.RELIABLE B1, `(.L_x_29) ;  /* 0x0000015000017945 */ /* 0x000fe80003800100 */
[----:B------:R-:W-:Y:S05]  /*0da0*/  @P3 BRA `(.L_x_30) ;  /* 0x0000000000203947 */ /* 0x000fea0003800000 */
[----:B--2-4-:R-:W2:Y:S02]  /*0db0*/  LDS R4, [UR8+0x34] ;  /* 0x00003408ff047984 */ /* 0x014ea40008000800 */
[----:B--2---:R-:W-:-:S05]  /*0dc0*/  LOP3.LUT R4, R4, 0x38, RZ, 0xb8, !PT ;  /* 0x0000003804047812 */ /* 0x004fca00078eb8ff */
[----:B------:R2:W-:Y:S01]  /*0dd0*/  STS [UR8+0x34], R4 ;  /* 0x00003404ff007988 */ /* 0x0005e20008000808 */
[----:B------:R-:W-:Y:S05]  /*0de0*/  @P3 BRA `(.L_x_31) ;  /* 0x0000000000203947 */ /* 0x000fea0003800000 */
[----:B--2---:R-:W2:Y:S01]  /*0df0*/  LDS R4, [UR8+0x8] ;  /* 0x00000808ff047984 */ /* 0x004ea20008000800 */
[----:B------:R-:W-:-:S05]  /*0e00*/  IMAD.MOV.U32 R5, RZ, RZ, 0x780 ;  /* 0x00000780ff057424 */ /* 0x000fca00078e00ff */
[----:B--2---:R-:W-:-:S05]  /*0e10*/  LOP3.LUT R4, R4, 0x500, R5, 0xd8, !PT ;  /* 0x0000050004047812 */ /* 0x004fca00078ed805 */
[----:B------:R2:W-:Y:S02]  /*0e20*/  STS [UR8+0x8], R4 ;  /* 0x00000804ff007988 */ /* 0x0005e40008000808 */
.L_x_30:
[----:B------:R-:W-:Y:S05]  /*0e30*/  @P3 BRA `(.L_x_32) ;  /* 0x0000000000283947 */ /* 0x000fea0003800000 */
[----:B--2-4-:R-:W2:Y:S02]  /*0e40*/  LDS R4, [UR8+0x8] ;  /* 0x00000808ff047984 */ /* 0x014ea40008000800 */
[----:B--2---:R-:W-:-:S05]  /*0e50*/  LOP3.LUT R4, R4, 0x1800, RZ, 0xb8, !PT ;  /* 0x0000180004047812 */ /* 0x004fca00078eb8ff */
[----:B------:R4:W-:Y:S02]  /*0e60*/  STS [UR8+0x8], R4 ;  /* 0x00000804ff007988 */ /* 0x0009e40008000808 */
.L_x_31:
[----:B------:R-:W-:Y:S05]  /*0e70*/  @P3 BREAK.RELIABLE B1 ;  /* 0x0000000000013942 */ /* 0x000fea0003800100 */
[----:B------:R-:W-:Y:S05]  /*0e80*/  @P3 BRA `(.L_x_33) ;  /* 0x0000000000243947 */ /* 0x000fea0003800000 */
[----:B--2-4-:R-:W2:Y:S01]  /*0e90*/  LDS R4, [UR8+0x8] ;  /* 0x00000808ff047984 */ /* 0x014ea20008000800 */
[----:B------:R-:W-:-:S05]  /*0ea0*/  IMAD.MOV.U32 R5, RZ, RZ, 0x6000 ;  /* 0x00006000ff057424 */ /* 0x000fca00078e00ff */
[----:B--2---:R-:W-:-:S04]  /*0eb0*/  LOP3.LUT R4, R4, 0x6000, R5, 0xd8, !PT ;  /* 0x0000600004047812 */ /* 0x004fc800078ed805 */
[----:B------:R-:W-:-:S05]  /*0ec0*/  LOP3.LUT R4, R4, 0x400000, RZ, 0xb8, !PT ;  /* 0x0040000004047812 */ /* 0x000fca00078eb8ff */
[----:B------:R2:W-:Y:S02]  /*0ed0*/  STS [UR8+0x8], R4 ;  /* 0x00000804ff007988 */ /* 0x0005e40008000808 */
.L_x_32:
[----:B------:R-:W-:Y:S05]  /*0ee0*/  BSYNC.RELIABLE B1 ;  /* 0x0000000000017941 */ /* 0x000fea0003800100 */
.L_x_29:
[----:B--2-4-:R-:W2:Y:S02]  /*0ef0*/  @!P3 LDS R4, [UR8+0x8] ;  /* 0x00000808ff04b984 */ /* 0x014ea40008000800 */
[----:B--2---:R-:W-:-:S05]  /*0f00*/  @!P3 LOP3.LUT R4, R4, 0x8000, RZ, 0xb8, !PT ;  /* 0x000080000404b812 */ /* 0x004fca00078eb8ff */
[----:B------:R2:W-:Y:S02]  /*0f10*/  @!P3 STS [UR8+0x8], R4 ;  /* 0x00000804ff00b988 */ /* 0x0005e40008000808 */
.L_x_33:
[----:B------:R-:W-:Y:S05]  /*0f20*/  BSYNC.RECONVERGENT B2 ;  /* 0x0000000000027941 */ /* 0x000fea0003800200 */
.L_x_28:
[----:B------:R-:W-:Y:S05]  /*0f30*/  WARPSYNC.ALL ;  /* 0x0000000000007948 */ /* 0x000fea0003800000 */
[----:B------:R-:W-:Y:S01]  /*0f40*/  NOP ;  /* 0x0000000000007918 */ /* 0x000fe20000000000 */
[----:B------:R-:W-:-:S04]  /*0f50*/  UIADD3 UR5, UPT, UPT, UR4, 0x80, URZ ;  /* 0x0000008004057890 */ /* 0x000fc8000fffe0ff */
[----:B------:R-:W-:-:S04]  /*0f60*/  UIADD3 UR20, UP0, UPT, UR5, UR10, URZ ;  /* 0x0000000a05147290 */ /* 0x000fc8000ff1e0ff */
[----:B------:R-:W-:Y:S01]  /*0f70*/  ULEA.HI.X.SX32 UR21, UR5, UR11, 0x1, UP0 ;  /* 0x0000000b05157291 */ /* 0x000fe200080f0eff */
[----:B------:R-:W-:Y:S11]  /*0f80*/  @P0 BRA `(.L_x_34) ;  /* 0x0000000000300947 */ /* 0x000ff60003800000 */
[----:B--2-4-:R-:W2:Y:S01]  /*0f90*/  S2R R4, SR_LANEID ;  /* 0x0000000000047919 */ /* 0x014ea20000000000 */
[----:B------:R-:W-:Y:S05]  /*0fa0*/  WARPSYNC.ALL ;  /* 0x0000000000007948 */ /* 0x000fea0003800000 */
[----:B------:R-:W-:Y:S01]  /*0fb0*/  NOP ;  /* 0x0000000000007918 */ /* 0x000fe20000000000 */
[----:B--2---:R-:W-:-:S05]  /*0fc0*/  IMAD.SHL.U32 R6, R4, 0x4, RZ ;  /* 0x0000000404067824 */ /* 0x004fca00078e00ff */
[----:B------:R-:W2:Y:S01]  /*0fd0*/  LDS R9, [R6+UR8] ;  /* 0x0000000806097984 */ /* 0x000ea20008000800 */
[----:B------:R-:W-:-:S05]  /*0fe0*/  IADD3 R4, P1, PT, R6, UR20, RZ ;  /* 0x0000001406047c10 */ /* 0x000fca000ff3e0ff */
[----:B------:R-:W-:-:S05]  /*0ff0*/  IMAD.X R5, RZ, RZ, UR21, P1 ;  /* 0x00000015ff057e24 */ /* 0x000fca00088e06ff */
[----:B--2---:R2:W4:Y:S01]  /*1000*/  ATOMG.E.EXCH.STRONG.GPU PT, RZ, [R4], R9 ;  /* 0x0000000904ff73a8 */ /* 0x00452200041ee100 */
[----:B------:R-:W-:-:S04]  /*1010*/  DEPBAR {5,4,3,2,1,0} ;  /* 0x0000003f0000791a */ /* 0x000fc80000000000 */
[----:B------:R-:W3:Y:S02]  /*1020*/  CCTL.E.C.LDCU.IV.DEEP [UR20] ;  /* 0x0000000014007540 */ /* 0x000ee40009c08000 */
[----:B---3--:R2:W-:Y:S01]  /*1030*/  UTMACCTL.IV [UR20] ;  /* 0x00000000140079b9 */ /* 0x0085e20008000000 */
[----:B------:R-:W-:Y:S01]  /*1040*/  NOP ;  /* 0x0000000000007918 */ /* 0x000fe20000000000 */
.L_x_34:
[----:B------:R-:W-:Y:S05]  /*1050*/  @P0 BRA `(.L_x_35) ;  /* 0x00000000000c0947 */ /* 0x000fea0003800000 */
[----:B------:R0:W-:Y:S01]  /*1060*/  UTMACMDFLUSH ;  /* 0x00000000000079b7 */ /* 0x0001e20000000000 */
[----:B------:R-:W-:Y:S05]  /*1070*/  @P0 BRA `(.L_x_35) ;  /* 0x0000000000040947 */ /* 0x000fea0003800000 */
[----:B------:R-:W-:-:S04]  /*1080*/  DEPBAR.LE SB0, 0x0 ;  /* 0x000080000000791a */ /* 0x000fc80000000000 */
.L_x_35:
[----:B------:R-:W-:Y:S05]  /*1090*/  WARPSYNC.ALL ;  /* 0x0000000000007948 */ /* 0x000fea0003800000 */
[----:B------:R-:W-:Y:S01]  /*10a0*/  NOP ;  /* 0x0000000000007918 */ /* 0x000fe20000000000 */
[----:B----4-:R-:W-:Y:S06]  /*10b0*/  BAR.SYNC.DEFER_BLOCKING 0x0 ;  /* 0x0000000000007b1d */ /* 0x010fec0000010000 */
[----:B------:R-:W-:Y:S02]  /*10c0*/  BSSY.RECONVERGENT B2, `(.L_x_36) ;  /* 0x000000b000027945 */ /* 0x000fe40003800200 */
[----:B------:R-:W-:Y:S06]  /*10d0*/  BAR.SYNC.DEFER_BLOCKING 0x0 ;  /* 0x0000000000007b1d */ /* 0x000fec0000010000 */
[----:B------:R4:W-:Y:S01]  /*10e0*/  @!P0 STS [R10], RZ ;  /* 0x000000ff0a008388 */ /* 0x0009e20000000800 */
[----:B------:R-:W-:Y:S01]  /*10f0*/  NOP ;  /* 0x0000000000007918 */ /* 0x000fe20000000000 */
[----:B------:R-:W-:Y:S05]  /*1100*/  @P3 BRA `(.L_x_37) ;  /* 0x0000000000183947 */ /* 0x000fea0003800000 */
[----:B--2---:R-:W2:Y:S01]  /*1110*/  LDS R4, [UR8+0x8] ;  /* 0x00000808ff047984 */ /* 0x004ea20008000800 */
[----:B------:R-:W3:Y:S01]  /*1120*/  LDC.64 R8, c[0x0][0x390] ;  /* 0x0000e400ff087b82 */ /* 0x000ee20000000a00 */
[----:B------:R-:W-:Y:S02]  /*1130*/  IMAD.MOV.U32 R5, RZ, RZ, 0x70 ;  /* 0x00000070ff057424 */ /* 0x000fe400078e00ff */
[----:B---3--:R3:W-:Y:S03]  /*1140*/  STS.64 [UR8], R8 ;  /* 0x00000008ff007988 */ /* 0x0087e60008000a08 */
[----:B--2---:R-:W-:-:S05]  /*1150*/  LOP3.LUT R4, R4, 0x10, R5, 0xd8, !PT ;  /* 0x0000001004047812 */ /* 0x004fca00078ed805 */
[----:B------:R3:W-:Y:S02]  /*1160*/  STS [UR8+0x8], R4 ;  /* 0x00000804ff007988 */ /* 0x0007e40008000808 */
.L_x_37:
[----:B--2---:R-:W-:Y:S05]  /*1170*/  BSYNC.RECONVERGENT B2 ;  /* 0x0000000000027941 */ /* 0x004fea0003800200 */
.L_x_36:
[----:B------:R-:W-:Y:S04]  /*1180*/  BSSY.RECONVERGENT B3, `(.L_x_38) ;  /* 0x0000011000037945 */ /* 0x000fe80003800200 */
[----:B------:R-:W-:Y:S04]  /*1190*/  BSSY.RELIABLE B2, `(.L_x_39) ;  /* 0x000000e000027945 */ /* 0x000fe80003800100 */
[----:B------:R-:W-:Y:S05]  /*11a0*/  @P3 BRA `(.L_x_40) ;  /* 0x0000000000243947 */ /* 0x000fea0003800000 */
[----:B---3--:R-:W2:Y:S01]  /*11b0*/  LDS R4, [UR8+0x34] ;  /* 0x00003408ff047984 */ /* 0x008ea20008000800 */
[----:B------:R-:W-:-:S05]  /*11c0*/  IMAD.MOV.U32 R5, RZ, RZ, 0x3f000000 ;  /* 0x3f000000ff057424 */ /* 0x000fca00078e00ff */
[----:B--2---:R-:W-:-:S05]  /*11d0*/  LOP3.LUT R4, R4, 0xff000000, R5, 0xb8, !PT ;  /* 0xff00000004047812 */ /* 0x004fca00078eb805 */
[----:B------:R2:W-:Y:S01]  /*11e0*/  STS [UR8+0x34], R4 ;  /* 0x00003404ff007988 */ /* 0x0005e20008000808 */
[----:B------:R-:W-:Y:S05]  /*11f0*/  @P3 BRA `(.L_x_41) ;  /* 0x00000000001c3947 */ /* 0x000fea0003800000 */
[----:B--2---:R-:W2:Y:S01]  /*1200*/  LDS R4, [UR8+0x38] ;  /* 0x00003808ff047984 */ /* 0x004ea20008000800 */
[----:B------:R-:W-:-:S05]  /*1210*/  IMAD.MOV.U32 R5, RZ, RZ, 0x3f ;  /* 0x0000003fff057424 */ /* 0x000fca00078e00ff */
[----:B--2---:R-:W-:-:S05]  /*1220*/  LOP3.LUT R4, R4, 0xff, R5, 0xb8, !PT ;  /* 0x000000ff04047812 */ /* 0x004fca00078eb805 */
[----:B------:R2:W-:Y:S02]  /*1230*/  STS [UR8+0x38], R4 ;  /* 0x00003804ff007988 */ /* 0x0005e40008000808 */
.L_x_40:
[----:B------:R-:W-:Y:S05]  /*1240*/  @P3 BREAK.RELIABLE B2 ;  /* 0x0000000000023942 */ /* 0x000fea0003800100 */
[----:B------:R-:W-:Y:S05]  /*1250*/  @P3 BRA `(.L_x_42) ;  /* 0x00000000000c3947 */ /* 0x000fea0003800000 */
[----:B------:R2:W-:Y:S02]  /*1260*/  STS [UR8+0x20], R3 ;  /* 0x00002003ff007988 */ /* 0x0005e40008000808 */
.L_x_41:
[----:B------:R-:W-:Y:S05]  /*1270*/  BSYNC.RELIABLE B2 ;  /* 0x0000000000027941 */ /* 0x000fea0003800100 */
.L_x_39:
[----:B------:R2:W-:Y:S02]  /*1280*/  @!P3 STS [UR8+0x24], R2 ;  /* 0x00002402ff00b988 */ /* 0x0005e40008000808 */
.L_x_42:
[----:B------:R-:W-:Y:S05]  /*1290*/  BSYNC.RECONVERGENT B3 ;  /* 0x0000000000037941 */ /* 0x000fea0003800200 */
.L_x_38:
[----:B------:R-:W-:Y:S05]  /*12a0*/  WARPSYNC.ALL ;  /* 0x0000000000007948 */ /* 0x000fea0003800000 */
[----:B------:R-:W-:Y:S01]  /*12b0*/  NOP ;  /* 0x0000000000007918 */ /* 0x000fe20000000000 */
[----:B------:R-:W-:Y:S04]  /*12c0*/  BSSY.RECONVERGENT B3, `(.L_x_43) ;  /* 0x000000e000037945 */ /* 0x000fe80003800200 */
[----:B------:R-:W-:Y:S05]  /*12d0*/  @P3 BRA `(.L_x_44) ;  /* 0x0000000000303947 */ /* 0x000fea0003800000 */
[----:B--2--5:R-:W2:Y:S01]  /*12e0*/  LDS R3, [UR8+0x34] ;  /* 0x00003408ff037984 */ /* 0x024ea20008000800 */
[----:B---3--:R-:W3:Y:S03]  /*12f0*/  LDC.64 R4, c[0x0][0x3b8] ;  /* 0x0000ee00ff047b82 */ /* 0x008ee60000000a00 */
[----:B------:R-:W5:Y:S01]  /*1300*/  LDS R2, [UR8+0x1c] ;  /* 0x00001c08ff027984 */ /* 0x000f620008000800 */
[C---:B---3--:R-:W-:Y:S01]  /*1310*/  SHF.L.U64.HI R5, R4.reuse, 0x1, R5 ;  /* 0x0000000104057819 */ /* 0x048fe20000010205 */
[----:B------:R-:W-:-:S03]  /*1320*/  IMAD.SHL.U32 R4, R4, 0x2, RZ ;  /* 0x0000000204047824 */ /* 0x000fc600078e00ff */
[--C-:B------:R-:W-:Y:S02]  /*1330*/  SHF.R.U32.HI R9, RZ, 0x4, R5.reuse ;  /* 0x00000004ff097819 */ /* 0x100fe40000011605 */
[----:B------:R-:W-:-:S05]  /*1340*/  SHF.R.U64 R4, R4, 0x4, R5 ;  /* 0x0000000404047819 */ /* 0x000fca0000001205 */
[----:B------:R3:W-:Y:S01]  /*1350*/  STS [UR8+0xc], R4 ;  /* 0x00000c04ff007988 */ /* 0x0007e20008000808 */
[----:B--2---:R-:W-:Y:S02]  /*1360*/  LOP3.LUT R3, R3, 0x7, RZ, 0xb8, !PT ;  /* 0x0000000703037812 */ /* 0x004fe400078eb8ff */
[----:B-----5:R-:W-:-:S03]  /*1370*/  LOP3.LUT R2, R2, 0xf, R9, 0xb8, !PT ;  /* 0x0000000f02027812 */ /* 0x020fc600078eb809 */
[----:B------:R3:W-:Y:S04]  /*1380*/  STS [UR8+0x34], R3 ;  /* 0x00003403ff007988 */ /* 0x0007e80008000808 */
[----:B------:R3:W-:Y:S02]  /*1390*/  STS [UR8+0x1c], R2 ;  /* 0x00001c02ff007988 */ /* 0x0007e40008000808 */
.L_x_44:
[----:B------:R-:W-:Y:S05]  /*13a0*/  BSYNC.RECONVERGENT B3 ;  /* 0x0000000000037941 */ /* 0x000fea0003800200 */
.L_x_43:
[----:B------:R-:W-:Y:S04]  /*13b0*/  BSSY.RECONVERGENT B4, `(.L_x_45) ;  /* 0x000001a000047945 */ /* 0x000fe80003800200 */
[----:B------:R-:W-:Y:S04]  /*13c0*/  BSSY.RELIABLE B3, `(.L_x_46) ;  /* 0x0000015000037945 */ /* 0x000fe80003800100 */
[----:B------:R-:W-:Y:S05]  /*13d0*/  @P3 BRA `(.L_x_47) ;  /* 0x0000000000203947 */ /* 0x000fea0003800000 */
[----:B--23--:R-:W2:Y:S02]  /*13e0*/  LDS R2, [UR8+0x34] ;  /* 0x00003408ff027984 */ /* 0x00cea40008000800 */
[----:B--2---:R-:W-:-:S05]  /*13f0*/  LOP3.LUT R2, R2, 0x38, RZ, 0xb8, !PT ;  /* 0x0000003802027812 */ /* 0x004fca00078eb8ff */
[----:B------:R2:W-:Y:S01]  /*1400*/  STS [UR8+0x34], R2 ;  /* 0x00003402ff007988 */ /* 0x0005e20008000808 */
[----:B------:R-:W-:Y:S05]  /*1410*/  @P3 BRA `(.L_x_48) ;  /* 0x0000000000203947 */ /* 0x000fea0003800000 */
[----:B--2---:R-:W2:Y:S01]  /*1420*/  LDS R2, [UR8+0x8] ;  /* 0x00000808ff027984 */ /* 0x004ea20008000800 */
[----:B-----5:R-:W-:-:S05]  /*1430*/  IMAD.MOV.U32 R3, RZ, RZ, 0x780 ;  /* 0x00000780ff037424 */ /* 0x020fca00078e00ff */
[----:B--2---:R-:W-:-:S05]  /*1440*/  LOP3.LUT R2, R2, 0x500, R3, 0xd8, !PT ;  /* 0x0000050002027812 */ /* 0x004fca00078ed803 */
[----:B------:R2:W-:Y:S02]  /*1450*/  STS [UR8+0x8], R2 ;  /* 0x00000802ff007988 */ /* 0x0005e40008000808 */
.L_x_47:
[----:B------:R-:W-:Y:S05]  /*1460*/  @P3 BRA `(.L_x_49) ;  /* 0x0000000000283947 */ /* 0x000fea0003800000 */
[----:B--23--:R-:W2:Y:S02]  /*1470*/  LDS R2, [UR8+0x8] ;  /* 0x00000808ff027984 */ /* 0x00cea40008000800 */
[----:B--2---:R-:W-:-:S05]  /*1480*/  LOP3.LUT R2, R2, 0x1800, RZ, 0xb8, !PT ;  /* 0x0000180002027812 */ /* 0x004fca00078eb8ff */
[----:B------:R3:W-:Y:S02]  /*1490*/  STS [UR8+0x8], R2 ;  /* 0x00000802ff007988 */ /* 0x0007e40008000808 */
.L_x_48:
[----:B------:R-:W-:Y:S05]  /*14a0*/  @P3 BREAK.RELIABLE B3 ;  /* 0x0000000000033942 */ /* 0x000fea0003800100 */
[----:B------:R-:W-:Y:S05]  /*14b0*/  @P3 BRA `(.L_x_50) ;  /* 0x0000000000243947 */ /* 0x000fea0003800000 */
[----:B--23--:R-:W2:Y:S01]  /*14c0*/  LDS R2, [UR8+0x8] ;  /* 0x00000808ff027984 */ /* 0x00cea20008000800 */
[----:B-----5:R-:W-:-:S05]  /*14d0*/  IMAD.MOV.U32 R3, RZ, RZ, 0x6000 ;  /* 0x00006000ff037424 */ /* 0x020fca00078e00ff */
[----:B--2---:R-:W-:-:S04]  /*14e0*/  LOP3.LUT R2, R2, 0x6000, R3, 0xd8, !PT ;  /* 0x0000600002027812 */ /* 0x004fc800078ed803 */
[----:B------:R-:W-:-:S05]  /*14f0*/  LOP3.LUT R2, R2, 0x400000, RZ, 0xb8, !PT ;  /* 0x0040000002027812 */ /* 0x000fca00078eb8ff */
[----:B------:R2:W-:Y:S02]  /*1500*/  STS [UR8+0x8], R2 ;  /* 0x00000802ff007988 */ /* 0x0005e40008000808 */
.L_x_49:
[----:B------:R-:W-:Y:S05]  /*1510*/  BSYNC.RELIABLE B3 ;  /* 0x0000000000037941 */ /* 0x000fea0003800100 */
.L_x_46:
[----:B--23--:R-:W2:Y:S02]  /*1520*/  @!P3 LDS R2, [UR8+0x8] ;  /* 0x00000808ff02b984 */ /* 0x00cea40008000800 */
[----:B--2---:R-:W-:-:S05]  /*1530*/  @!P3 LOP3.LUT R2, R2, 0x8000, RZ, 0xb8, !PT ;  /* 0x000080000202b812 */ /* 0x004fca00078eb8ff */
[----:B------:R2:W-:Y:S02]  /*1540*/  @!P3 STS [UR8+0x8], R2 ;  /* 0x00000802ff00b988 */ /* 0x0005e40008000808 */
.L_x_50:
[----:B------:R-:W-:Y:S05]  /*1550*/  BSYNC.RECONVERGENT B4 ;  /* 0x0000000000047941 */ /* 0x000fea0003800200 */
.L_x_45:
[----:B------:R-:W-:Y:S05]  /*1560*/  WARPSYNC.ALL ;  /* 0x0000000000007948 */ /* 0x000fea0003800000 */
[----:B------:R-:W-:Y:S01]  /*1570*/  NOP ;  /* 0x0000000000007918 */ /* 0x000fe20000000000 */
[----:B------:R-:W-:-:S04]  /*1580*/  UIADD3 UR4, UPT, UPT, UR4, 0x100, URZ ;  /* 0x0000010004047890 */ /* 0x000fc8000fffe0ff */
[----:B------:R-:W-:-:S04]  /*1590*/  UIADD3 UR10, UP0, UPT, UR4, UR10, URZ ;  /* 0x0000000a040a7290 */ /* 0x000fc8000ff1e0ff */
[----:B------:R-:W-:Y:S01]  /*15a0*/  ULEA.HI.X.SX32 UR11, UR4, UR11, 0x1, UP0 ;  /* 0x0000000b040b7291 */ /* 0x000fe200080f0eff */
[----:B------:R-:W-:Y:S11]  /*15b0*/  @P0 BRA `(.L_x_51) ;  /* 0x0000000000300947 */ /* 0x000ff60003800000 */
[----:B--23--:R-:W2:Y:S01]  /*15c0*/  S2R R2, SR_LANEID ;  /* 0x0000000000027919 */ /* 0x00cea20000000000 */
[----:B------:R-:W-:Y:S05]  /*15d0*/  WARPSYNC.ALL ;  /* 0x0000000000007948 */ /* 0x000fea0003800000 */
[----:B------:R-:W-:Y:S01]  /*15e0*/  NOP ;  /* 0x0000000000007918 */ /* 0x000fe20000000000 */
[----:B--2---:R-:W-:-:S05]  /*15f0*/  IMAD.SHL.U32 R4, R2, 0x4, RZ ;  /* 0x0000000402047824 */ /* 0x004fca00078e00ff */
[----:B------:R-:W2:Y:S01]  /*1600*/  LDS R5, [R4+UR8] ;  /* 0x0000000804057984 */ /* 0x000ea20008000800 */
[----:B------:R-:W-:-:S05]  /*1610*/  IADD3 R2, P1, PT, R4, UR10, RZ ;  /* 0x0000000a04027c10 */ /* 0x000fca000ff3e0ff */
[----:B-----5:R-:W-:-:S05]  /*1620*/  IMAD.X R3, RZ, RZ, UR11, P1 ;  /* 0x0000000bff037e24 */ /* 0x020fca00088e06ff */
[----:B--2---:R2:W3:Y:S01]  /*1630*/  ATOMG.E.EXCH.STRONG.GPU PT, RZ, [R2], R5 ;  /* 0x0000000502ff73a8 */ /* 0x0044e200041ee100 */
[----:B------:R-:W-:-:S04]  /*1640*/  DEPBAR {5,4,3,2,1,0} ;  /* 0x0000003f0000791a */ /* 0x000fc80000000000 */
[----:B------:R-:W5:Y:S02]  /*1650*/  CCTL.E.C.LDCU.IV.DEEP [UR10] ;  /* 0x000000000a007540 */ /* 0x000f640009c08000 */
[----:B-----5:R2:W-:Y:S01]  /*1660*/  UTMACCTL.IV [UR10] ;  /* 0x000000000a0079b9 */ /* 0x0205e20008000000 */
[----:B------:R-:W-:Y:S01]  /*1670*/  NOP ;  /* 0x0000000000007918 */ /* 0x000fe20000000000 */
.L_x_51:
[----:B------:R-:W-:Y:S05]  /*1680*/  @P0 BRA `(.L_x_52) ;  /* 0x00000000000c0947 */ /* 0x000fea0003800000 */
[----:B------:R0:W-:Y:S01]  /*1690*/  UTMACMDFLUSH ;  /* 0x00000000000079b7 */ /* 0x0001e20000000000 */
[----:B------:R-:W-:Y:S05]  /*16a0*/  @P0 BRA `(.L_x_52) ;  /* 0x0000000000040947 */ /* 0x000fea0003800000 */
[----:B------:R-:W-:-:S04]  /*16b0*/  DEPBAR.LE SB0, 0x0 ;  /* 0x000080000000791a */ /* 0x000fc80000000000 */
.L_x_52:
[----:B------:R-:W-:Y:S05]  /*16c0*/  WARPSYNC.ALL ;  /* 0x0000000000007948 */ /* 0x000fea0003800000 */
[----:B------:R-:W-:Y:S01]  /*16d0*/  NOP ;  /* 0x0000000000007918 */ /* 0x000fe20000000000 */
[----:B---3--:R-:W-:Y:S01]  /*16e0*/  BAR.SYNC.DEFER_BLOCKING 0x0 ;  /* 0x0000000000007b1d */ /* 0x008fe20000010000 */
[----:B--2---:R-:W-:Y:S01]  /*16f0*/  SHF.R.U32.HI R2, RZ, 0x5, R0 ;  /* 0x00000005ff027819 */ /* 0x004fe20000011600 */
[----:B------:R-:W-:-:S03]  /*1700*/  USHF.L.U32 UR12, UR12, 0x7, URZ ;  /* 0x000000070c0c7899 */ /* 0x000fc600080006ff */
[----:B------:R-:W-:Y:S01]  /*1710*/  R2UR UR9, R2 ;  /* 0x00000000020972ca */ /* 0x000fe200000e0000 */
[----:B------:R-:W-:Y:S01]  /*1720*/  VOTEU.ALL UP0, P3 ;  /* 0x0000000000ff7886 */ /* 0x000fe20001800000 */
[----:B------:R-:W-:Y:S01]  /*1730*/  UMOV UR4, 0x1 ;  /* 0x0000000100047882 */ /* 0x000fe20000000000 */
[----:B------:R-:W-:Y:S01]  /*1740*/  VOTEU.ALL UP1, P3 ;  /* 0x0000000000ff7886 */ /* 0x000fe20001820000 */
[----:B------:R-:W-:Y:S02]  /*1750*/  BSSY.RECONVERGENT B4, `(.L_x_53) ;  /* 0x0000018000047945 */ /* 0x000fe40003800200 */
[----:B------:R-:W-:-:S04]  /*1760*/  @!UP0 UIADD3 UR6, UPT, UPT, -UR4, 0x100000, URZ ;  /* 0x0010000004068890 */ /* 0x000fc8000fffe1ff */
[----:B------:R-:W-:Y:S02]  /*1770*/  @!UP0 USHF.L.U32 UR7, UR6, 0xb, URZ ;  /* 0x0000000b06078899 */ /* 0x000fe400080006ff */
[----:B------:R-:W-:Y:S02]  /*1780*/  @!UP0 USHF.L.U32 UR6, UR6, 0x1, URZ ;  /* 0x0000000106068899 */ /* 0x000fe400080006ff */
[----:B------:R-:W-:-:S04]  /*1790*/  @!UP0 UIADD3 UR4, UPT, UPT, -UR4, 0x100000, URZ ;  /* 0x0010000004048890 */ /* 0x000fc8000fffe1ff */
[----:B------:R-:W-:Y:S02]  /*17a0*/  @!UP0 USHF.L.U32 UR5, UR4, 0xb, URZ ;  /* 0x0000000b04058899 */ /* 0x000fe400080006ff */
[----:B------:R-:W-:Y:S01]  /*17b0*/  @!UP0 USHF.L.U32 UR4, UR4, 0x1, URZ ;  /* 0x0000000104048899 */ /* 0x000fe200080006ff */
[----:B------:R-:W-:Y:S01]  /*17c0*/  VOTEU.ALL UP0, P3 ;  /* 0x0000000000ff7886 */ /* 0x000fe20001800000 */
[----:B------:R-:W2:Y:S04]  /*17d0*/  FENCE.VIEW.ASYNC.S ;  /* 0x00000000000073c6 */ /* 0x000ea80000000000 */
[----:B--2---:R2:W3:Y:S06]  /*17e0*/  @!UP0 SYNCS.EXCH.64 URZ, [UR8+0x12000], UR6 ;  /* 0x0120000608ff85b2 */ /* 0x0044ec0008000100 */
[----:B------:R2:W3:Y:S02]  /*17f0*/  @!UP1 SYNCS.EXCH.64 URZ, [UR8+0x12020], UR4 ;  /* 0x0120200408ff95b2 */ /* 0x0004e40008000100 */
[----:B---3--:R-:W-:Y:S06]  /*1800*/  BAR.SYNC.DEFER_BLOCKING 0x0 ;  /* 0x0000000000007b1d */ /* 0x008fec0000010000 */
[----:B------:R-:W-:Y:S05]  /*1810*/  @P3 BRA `(.L_x_54) ;  /* 0x00000000002c3947 */ /* 0x000fea0003800000 */
[----:B--2---:R-:W-:Y:S02]  /*1820*/  UMOV UR4, 0x1 ;  /* 0x0000000100047882 */ /* 0x004fe40000000000 */
[----:B------:R-:W-:-:S04]  /*1830*/  UIADD3 UR6, UPT, UPT, -UR4, 0x100000, URZ ;  /* 0x0010000004067890 */ /* 0x000fc8000fffe1ff */
[----:B------:R-:W-:Y:S02]  /*1840*/  USHF.L.U32 UR7, UR6, 0xb, URZ ;  /* 0x0000000b06077899 */ /* 0x000fe400080006ff */
[----:B------:R-:W-:Y:S02]  /*1850*/  USHF.L.U32 UR6, UR6, 0x1, URZ ;  /* 0x0000000106067899 */ /* 0x000fe400080006ff */
[----:B------:R-:W-:-:S04]  /*1860*/  UIADD3 UR4, UPT, UPT, -UR4, 0x100000, URZ ;  /* 0x0010000004047890 */ /* 0x000fc8000fffe1ff */
[----:B------:R-:W-:Y:S02]  /*1870*/  USHF.L.U32 UR5, UR4, 0xb, URZ ;  /* 0x0000000b04057899 */ /* 0x000fe400080006ff */
[----:B------:R-:W-:Y:S01]  /*1880*/  USHF.L.U32 UR4, UR4, 0x1, URZ ;  /* 0x0000000104047899 */ /* 0x000fe200080006ff */
[----:B------:R-:W2:Y:S03]  /*1890*/  FENCE.VIEW.ASYNC.S ;  /* 0x00000000000073c6 */ /* 0x000ea60000000000 */
[----:B--2---:R3:W2:Y:S08]  /*18a0*/  SYNCS.EXCH.64 URZ, [UR8+0x12008], UR6 ;  /* 0x0120080608ff75b2 */ /* 0x0046b00008000100 */
[----:B------:R3:W4:Y:S02]  /*18b0*/  SYNCS.EXCH.64 URZ, [UR8+0x12028], UR4 ;  /* 0x0120280408ff75b2 */ /* 0x0007240008000100 */
[----:B---3--:R-:W-:Y:S01]  /*18c0*/  NOP ;  /* 0x0000000000007918 */ /* 0x008fe20000000000 */
.L_x_54:
[----:B--2---:R-:W-:Y:S05]  /*18d0*/  BSYNC.RECONVERGENT B4 ;  /* 0x0000000000047941 */ /* 0x004fea0003800200 */
.L_x_53:
[----:B----4-:R-:W-:Y:S01]  /*18e0*/  BAR.SYNC.DEFER_BLOCKING 0x0 ;  /* 0x0000000000007b1d */ /* 0x010fe20000010000 */
[----:B------:R-:W-:Y:S01]  /*18f0*/  UIADD3 UR6, UPT, UPT, UR8, 0x12020, URZ ;  /* 0x0001202008067890 */ /* 0x000fe2000fffe0ff */
[----:B------:R-:W-:Y:S01]  /*1900*/  ISETP.GE.AND P0, PT, R7, 0x1, PT ;  /* 0x000000010700780c */ /* 0x000fe20003f06270 */
[----:B------:R-:W-:-:S03]  /*1910*/  USHF.L.U32 UR7, UR13, 0x6, URZ ;  /* 0x000000060d077899 */ /* 0x000fc600080006ff */
[----:B------:R-:W-:Y:S04]  /*1920*/  BSSY.RECONVERGENT B4, `(.L_x_55) ;  /* 0x000000d000047945 */ /* 0x000fe80003800200 */
[----:B------:R-:W-:Y:S05]  /*1930*/  @P3 BRA `(.L_x_56) ;  /* 0x00000000002c3947 */ /* 0x000fea0003800000 */
[----:B------:R-:W-:Y:S02]  /*1940*/  UMOV UR4, 0x1 ;  /* 0x0000000100047882 */ /* 0x000fe40000000000 */
[----:B------:R-:W-:-:S04]  /*1950*/  UIADD3 UR14, UPT, UPT, -UR4, 0x100000, URZ ;  /* 0x00100000040e7890 */ /* 0x000fc8000fffe1ff */
[----:B------:R-:W-:Y:S02]  /*1960*/  USHF.L.U32 UR15, UR14, 0xb, URZ ;  /* 0x0000000b0e0f7899 */ /* 0x000fe400080006ff */
[----:B------:R-:W-:Y:S02]  /*1970*/  USHF.L.U32 UR14, UR14, 0x1, URZ ;  /* 0x000000010e0e7899 */ /* 0x000fe400080006ff */
[----:B------:R-:W-:-:S04]  /*1980*/  UIADD3 UR4, UPT, UPT, -UR4, 0x100000, URZ ;  /* 0x0010000004047890 */ /* 0x000fc8000fffe1ff */
[----:B------:R-:W-:Y:S02]  /*1990*/  USHF.L.U32 UR5, UR4, 0xb, URZ ;  /* 0x0000000b04057899 */ /* 0x000fe400080006ff */
[----:B------:R-:W-:Y:S01]  /*19a0*/  USHF.L.U32 UR4, UR4, 0x1, URZ ;  /* 0x0000000104047899 */ /* 0x000fe200080006ff */
[----:B------:R-:W2:Y:S03]  /*19b0*/  FENCE.VIEW.ASYNC.S ;  /* 0x00000000000073c6 */ /* 0x000ea60000000000 */
[----:B--2---:R2:W3:Y:S08]  /*19c0*/  SYNCS.EXCH.64 URZ, [UR8+0x12010], UR14 ;  /* 0x0120100e08ff75b2 */ /* 0x0044f00008000100 */
[----:B------:R2:W4:Y:S01]  /*19d0*/  SYNCS.EXCH.64 URZ, [UR8+0x12030], UR4 ;  /* 0x0120300408ff75b2 */ /* 0x0005220008000100 */
[----:B------:R-:W-:Y:S01]  /*19e0*/  NOP ;  /* 0x0000000000007918 */ /* 0x000fe20000000000 */
.L_x_56:
[----:B--2---:R-:W-:Y:S05]  /*19f0*/  BSYNC.RECONVERGENT B4 ;  /* 0x0000000000047941 */ /* 0x004fea0003800200 */
.L_x_55:
[----:B------:R-:W-:Y:S05]  /*1a00*/  @!P0 BRA `(.L_x_57) ;  /* 0x0000000800908947 */ /* 0x000fea0003800000 */
[----:B---34-:R-:W-:Y:S01]  /*1a10*/  BAR.SYNC.DEFER_BLOCKING 0x0 ;  /* 0x0000000000007b1d */ /* 0x018fe20000010000 */
[----:B------:R-:W-:Y:S01]  /*1a20*/  ELECT P1, URZ, PT ;  /* 0x0000000000ff782f */ /* 0x000fe20003820000 */
[----:B------:R-:W-:Y:S01]  /*1a30*/  @!P3 IMAD.MOV.U32 R2, RZ, RZ, 0x6000 ;  /* 0x00006000ff02b424 */ /* 0x000fe200078e00ff */
[----:B------:R-:W-:Y:S02]  /*1a40*/  UIADD3 UR16, UPT, UPT, UR8, 0xc000, URZ ;  /* 0x0000c00008107890 */ /* 0x000fe4000fffe0ff */
[----:B------:R-:W-:Y:S01]  /*1a50*/  ISETP.LT.U32.AND P1, PT, R36, 0x20, P1 ;  /* 0x000000202400780c */ /* 0x000fe20000f21070 */
[----:B------:R-:W-:Y:S01]  /*1a60*/  UMOV UR19, UR7 ;  /* 0x0000000700137c82 */ /* 0x000fe20008000000 */
[----:B------:R-:W-:Y:S01]  /*1a70*/  ELECT P0, URZ, PT ;  /* 0x0000000000ff782f */ /* 0x000fe20003800000 */
[----:B------:R-:W-:-:S03]  /*1a80*/  ULOP3.LUT UR4, UR9, 0x1, URZ, 0xc0, !UPT ;  /* 0x0000000109047892 */ /* 0x000fc6000f8ec0ff */
[----:B------:R-:W-:Y:S01]  /*1a90*/  ISETP.LT.U32.AND P0, PT, R36, 0x40, P0 ;  /* 0x000000402400780c */ /* 0x000fe20000701070 */
[----:B------:R-:W-:Y:S02]  /*1aa0*/  ULEA UR28, UR4, UR8, 0xd ;  /* 0x00000008041c7291 */ /* 0x000fe4000f8e68ff */
[----:B------:R-:W-:-:S04]  /*1ab0*/  ULEA UR30, UR4, UR12, 0x6 ;  /* 0x0000000c041e7291 */ /* 0x000fc8000f8e30ff */
[----:B------:R-:W-:Y:S01]  /*1ac0*/  VOTEU.ANY UP0, P1 ;  /* 0x0000000000ff7886 */ /* 0x000fe20000800100 */
[----:B------:R-:W-:-:S04]  /*1ad0*/  VOTEU.ANY UP2, P1 ;  /* 0x0000000000ff7886 */ /* 0x000fc80000840100 */
[----:B------:R-:W-:Y:S02]  /*1ae0*/  @UP0 UIADD3 UR17, UPT, UPT, UR8, 0x12000, URZ ;  /* 0x0001200008110890 */ /* 0x000fe4000fffe0ff */
[----:B------:R2:W-:Y:S01]  /*1af0*/  @!P3 SYNCS.ARRIVE.TRANS64 RZ, [UR8+0x12000], R2 ;  /* 0x01200002ffffb9a7 */ /* 0x0005e20008000008 */
[----:B------:R-:W-:Y:S01]  /*1b00*/  @UP0 UMOV UR18, URZ ;  /* 0x000000ff00120c82 */ /* 0x000fe20008000000 */
[----:B------:R-:W-:Y:S01]  /*1b10*/  BAR.SYNC.DEFER_BLOCKING 0x0 ;  /* 0x0000000000007b1d */ /* 0x000fe20000010000 */
[----:B------:R-:W-:-:S05]  /*1b20*/  UISETP.NE.U32.AND UP0, UPT, UR9, URZ, UPT ;  /* 0x000000ff0900728c */ /* 0x000fca000bf05070 */
[----:B------:R-:W-:Y:S01]  /*1b30*/  VOTEU.ANY UP1, P0 ;  /* 0x0000000000ff7886 */ /* 0x000fe20000020100 */
[----:B------:R-:W-:-:S04]  /*1b40*/  VOTEU.ANY UP3, P0 ;  /* 0x0000000000ff7886 */ /* 0x000fc80000060100 */
[----:B------:R-:W-:Y:S01]  /*1b50*/  @UP1 UIADD3 UR29, UPT, UPT, UR8, 0x12000, URZ ;  /* 0x00012000081d1890 */ /* 0x000fe2000fffe0ff */
[----:B------:R-:W-:Y:S01]  /*1b60*/  @UP1 UMOV UR31, URZ ;  /* 0x000000ff001f1c82 */ /* 0x000fe20008000000 */
[----:B------:R2:W-:Y:S01]  /*1b70*/  @UP2 UTMALDG.2D [UR16], [UR22] ;  /* 0x00000010160025b4 */ /* 0x0005e20008008000 */
[----:B------:R3:W-:Y:S06]  /*1b80*/  MEMBAR.ALL.CTA ;  /* 0x0000000000007992 */ /* 0x0007ec0000008000 */
[----:B---3--:R-:W3:Y:S02]  /*1b90*/  FENCE.VIEW.ASYNC.S ;  /* 0x00000000000073c6 */ /* 0x008ee40000000000 */
[----:B---3--:R-:W-:Y:S06]  /*1ba0*/  BAR.SYNC.DEFER_BLOCKING 0x0 ;  /* 0x0000000000007b1d */ /* 0x008fec0000010000 */
[----:B------:R2:W-:Y:S02]  /*1bb0*/  @UP3 UTMALDG.2D [UR28], [UR20] ;  /* 0x0000001c140035b4 */ /* 0x0005e40008008000 */
[----:B------:R-:W-:Y:S06]  /*1bc0*/  BAR.SYNC.DEFER_BLOCKING 0x0 ;  /* 0x0000000000007b1d */ /* 0x000fec0000010000 */
[----:B------:R-:W3:Y:S02]  /*1bd0*/  SYNCS.PHASECHK.TRANS64.TRYWAIT P0, [UR8+0x12000], RZ ;  /* 0x012000ffff0075a7 */ /* 0x000ee40008001108 */
[----:B--23--:R-:W-:Y:S05]  /*1be0*/  @!P0 BRA `(.L_x_58) ;  /* 0x0000000c00e88947 */ /* 0x00cfea0003800000 */
.L_x_74:
[----:B------:R-:W-:Y:S05]  /*1bf0*/  BRA.U UP0, `(.L_x_59) ;  /* 0x0000000100787547 */ /* 0x000fea000b800000 */
[----:B------:R-:W-:Y:S02]  /*1c00*/  USHF.R.U32.HI UR14, URZ, 0x4, UR16 ;  /* 0x00000004ff0e7899 */ /* 0x000fe40008011610 */
[----:B------:R-:W-:Y:S02]  /*1c10*/  USHF.R.U32.HI UR13, URZ, 0x4, UR8 ;  /* 0x00000004ff0d7899 */ /* 0x000fe40008011608 */
[----:B------:R-:W-:Y:S02]  /*1c20*/  USGXT.U32 UR14, UR14, 0xe ;  /* 0x0000000e0e0e789a */ /* 0x000fe40008000000 */
[----:B------:R-:W-:Y:S02]  /*1c30*/  USGXT.U32 UR13, UR13, 0xe ;  /* 0x0000000e0d0d789a */ /* 0x000fe40008000000 */
[----:B------:R-:W-:Y:S02]  /*1c40*/  UIADD3 UR30, UP0, UPT, UR14, 0x2, URZ ;  /* 0x000000020e1e7890 */ /* 0x000fe4000ff1e0ff */
[----:B------:R-:W-:Y:S01]  /*1c50*/  UIADD3 UR32, UP1, UPT, UR13, 0x2000080, URZ ;  /* 0x020000800d207890 */ /* 0x000fe2000ff3e0ff */
[----:B------:R-:W-:Y:S01]  /*1c60*/  UMOV UR4, URZ ;  /* 0x000000ff00047c82 */ /* 0x000fe20008000000 */
[----:B------:R-:W-:Y:S01]  /*1c70*/  UMOV UR5, URZ ;  /* 0x000000ff00057c82 */ /* 0x000fe20008000000 */
[----:B------:R-:W-:-:S02]  /*1c80*/  UIADD3.X UR31, UPT, UPT, UR4, 0x40004040, URZ, UP0, !UPT ;  /* 0x40004040041f7890 */ /* 0x000fc400087fe4ff */
[----:B------:R-:W-:Y:S02]  /*1c90*/  UIADD3.X UR33, UPT, UPT, UR5, 0x40004040, URZ, UP1, !UPT ;  /* 0x4000404005217890 */ /* 0x000fe40008ffe4ff */
[----:B------:R-:W-:Y:S02]  /*1ca0*/  ULOP3.LUT UR4, UR13, 0x2000000, URZ, 0xfc, !UPT ;  /* 0x020000000d047892 */ /* 0x000fe4000f8efcff */
[----:B------:R-:W-:Y:S02]  /*1cb0*/  UIADD3.64 UR16, UPT, UPT, UR30, 0x2, URZ ;  /* 0x000000021e107897 */ /* 0x000fe4000fffe0ff */
[----:B------:R-:W-:Y:S02]  /*1cc0*/  UIADD3.64 UR18, UPT, UPT, UR32, 0x80, URZ ;  /* 0x0000008020127897 */ /* 0x000fe4000fffe0ff */
[----:B------:R-:W-:Y:S02]  /*1cd0*/  UIADD3.64 UR26, UPT, UPT, UR30, 0x4, URZ ;  /* 0x000000041e1a7897 */ /* 0x000fe4000fffe0ff */
[----:B------:R-:W-:Y:S01]  /*1ce0*/  UIADD3.64 UR28, UPT, UPT, UR32, 0x100, URZ ;  /* 0x00000100201c7897 */ /* 0x000fe2000fffe0ff */
[----:B------:R-:W-:Y:S01]  /*1cf0*/  UMOV UR34, 0x0 ;  /* 0x0000000000227882 */ /* 0x000fe20000000000 */
[----:B------:R-:W-:Y:S01]  /*1d00*/  UMOV UR35, 0x4210490 ;  /* 0x0421049000237882 */ /* 0x000fe20000000000 */
[----:B------:R-:W-:Y:S01]  /*1d10*/  UMOV UR15, 0x40004040 ;  /* 0x40004040000f7882 */ /* 0x000fe20000000000 */
[----:B------:R-:W-:Y:S01]  /*1d20*/  UMOV UR5, 0x40004040 ;  /* 0x4000404000057882 */ /* 0x000fe20000000000 */
[----:B------:R-:W-:Y:S01]  /*1d30*/  UMOV UR36, 0x0 ;  /* 0x0000000000247882 */ /* 0x000fe20000000000 */
[----:B------:R-:W-:Y:S01]  /*1d40*/  UMOV UR37, 0x4210490 ;  /* 0x0421049000257882 */ /* 0x000fe20000000000 */
[----:B------:R-:W-:Y:S01]  /*1d50*/  UMOV UR38, 0x0 ;  /* 0x0000000000267882 */ /* 0x000fe20000000000 */
[----:B------:R-:W-:Y:S01]  /*1d60*/  UMOV UR39, 0x4210490 ;  /* 0x0421049000277882 */ /* 0x000fe20000000000 */
[----:B------:R2:W-:Y:S01]  /*1d70*/  UTCHMMA gdesc[UR14], gdesc[UR4], tmem[UR24], tmem[UR34], idesc[UR35], !UPT ;  /* 0x00ff22040e0075ea */ /* 0x0005e2000f800018 */
[----:B------:R-:W-:Y:S01]  /*1d80*/  UMOV UR40, 0x0 ;  /* 0x0000000000287882 */ /* 0x000fe20000000000 */
[----:B------:R-:W-:Y:S01]  /*1d90*/  UMOV UR41, 0x4210490 ;  /* 0x0421049000297882 */ /* 0x000fe20000000000 */
[----:B------:R2:W-:Y:S01]  /*1da0*/  UTCHMMA gdesc[UR30], gdesc[UR32], tmem[UR24], tmem[UR36], idesc[UR37], UPT ;  /* 0x00ff24201e0075ea */ /* 0x0005e2000b800018 */
[----:B------:R2:W-:Y:S01]  /*1db0*/  UTCHMMA gdesc[UR16], gdesc[UR18], tmem[UR24], tmem[UR38], idesc[UR39], UPT ;  /* 0x00ff2612100075ea */ /* 0x0005e2000b800018 */
[----:B------:R2:W-:Y:S01]  /*1dc0*/  UTCHMMA gdesc[UR26], gdesc[UR28], tmem[UR24], tmem[UR40], idesc[UR41], UPT ;  /* 0x00ff281c1a0075ea */ /* 0x0005e2000b800018 */
[----:B------:R-:W-:Y:S01]  /*1dd0*/  NOP ;  /* 0x0000000000007918 */ /* 0x000fe20000000000 */
.L_x_59:
[----:B------:R-:W-:Y:S01]  /*1de0*/  ELECT P0, URZ, PT ;  /* 0x0000000000ff782f */ /* 0x000fe20003800000 */
[----:B--2---:R-:W-:Y:S01]  /*1df0*/  UMOV UR4, UR6 ;  /* 0x0000000600047c82 */ /* 0x004fe20008000000 */
[----:B------:R-:W-:Y:S02]  /*1e00*/  UMOV UR5, URZ ;  /* 0x000000ff00057c82 */ /* 0x000fe40008000000 */
[----:B------:R-:W-:-:S13]  /*1e10*/  ISETP.LT.U32.AND P0, PT, R36, 0x20, P0 ;  /* 0x000000202400780c */ /* 0x000fda0000701070 */
[----:B------:R-:W-:Y:S01]  /*1e20*/  VOTEU.ANY UP0, P0 ;  /* 0x0000000000ff7886 */ /* 0x000fe20000000100 */
[----:B------:R-:W-:Y:S01]  /*1e30*/  VOTEU.ANY UP1, P0 ;  /* 0x0000000000ff7886 */ /* 0x000fe20000020100 */
[----:B------:R-:W-:-:S03]  /*1e40*/  ISETP.GE.U32.AND P0, PT, R7, 0x41, PT ;  /* 0x000000410700780c */ /* 0x000fc60003f06070 */
[----:B------:R-:W-:Y:S02]  /*1e50*/  @UP0 UMOV UR4, UR4 ;  /* 0x0000000400040c82 */ /* 0x000fe40008000000 */
[----:B------:R2:W-:Y:S01]  /*1e60*/  @UP1 UTCBAR [UR4], URZ ;  /* 0x000000ff040013e9 */ /* 0x0005e200080000ff */
[----:B------:R-:W-:Y:S06]  /*1e70*/  BAR.SYNC.DEFER_BLOCKING 0x0 ;  /* 0x0000000000007b1d */ /* 0x000fec0000010000 */
[----:B------:R-:W3:Y:S02]  /*1e80*/  SYNCS.PHASECHK.TRANS64.TRYWAIT P1, [UR8+0x12020], RZ ;  /* 0x012020ffff0075a7 */ /* 0x000ee40008021108 */
[----:B--23--:R-:W-:Y:S05]  /*1e90*/  @!P1 BRA `(.L_x_60) ;  /* 0x0000000c00489947 */ /* 0x00cfea0003800000 */
.L_x_75:
[----:B------:R-:W-:Y:S01]  /*1ea0*/  IMAD.MOV.U32 R2, RZ, RZ, RZ ;  /* 0x000000ffff027224 */ /* 0x000fe200078e00ff */
[----:B------:R-:W-:Y:S06]  /*1eb0*/  @!P0 BRA `(.L_x_57) ;  /* 0x0000000400648947 */ /* 0x000fec0003800000 */
[----:B------:R-:W2:Y:S01]  /*1ec0*/  LDCU UR25, c[0x0][0x3a0] ;  /* 0x00007400ff1977ac */ /* 0x000ea20008000800 */
[----:B------:R-:W-:Y:S01]  /*1ed0*/  UMOV UR13, 0x1 ;  /* 0x00000001000d7882 */ /* 0x000fe20000000000 */
[----:B------:R-:W-:-:S05]  /*1ee0*/  UMOV UR6, 0x40 ;  /* 0x0000004000067882 */ /* 0x000fca0000000000 */
.L_x_64:
[----:B------:R-:W-:Y:S01]  /*1ef0*/  BAR.SYNC.DEFER_BLOCKING 0x0 ;  /* 0x0000000000007b1d */ /* 0x000fe20000010000 */
[----:B------:R-:W-:Y:S01]  /*1f00*/  ULEA UR17, UR13, UR8, 0x3 ;  /* 0x000000080d117291 */ /* 0x000fe2000f8e18ff */
[----:B-----5:R-:W-:Y:S01]  /*1f10*/  @!P3 IMAD.MOV.U32 R3, RZ, RZ, 0x6000 ;  /* 0x00006000ff03b424 */ /* 0x020fe200078e00ff */
[----:B------:R-:W-:Y:S01]  /*1f20*/  ELECT P1, URZ, PT ;  /* 0x0000000000ff782f */ /* 0x000fe20003820000 */
[----:B------:R-:W-:-:S03]  /*1f30*/  ULEA UR4, UR13, UR8, 0xd ;  /* 0x000000080d047291 */ /* 0x000fc6000f8e68ff */
[----:B------:R-:W-:Y:S02]  /*1f40*/  ISETP.LT.U32.AND P1, PT, R36, 0x20, P1 ;  /* 0x000000202400780c */ /* 0x000fe40000f21070 */
[----:B------:R-:W-:Y:S01]  /*1f50*/  ELECT P0, URZ, PT ;  /* 0x0000000000ff782f */ /* 0x000fe20003800000 */
[----:B------:R-:W-:-:S03]  /*1f60*/  UIADD3 UR4, UPT, UPT, UR4, 0xc000, URZ ;  /* 0x0000c00004047890 */ /* 0x000fc6000fffe0ff */
[----:B------:R-:W-:Y:S01]  /*1f70*/  ISETP.LT.U32.AND P0, PT, R36, 0x40, P0 ;  /* 0x000000402400780c */ /* 0x000fe20000701070 */
[----:B------:R-:W-:Y:S02]  /*1f80*/  ULEA UR14, UR13, UR8, 0xe ;  /* 0x000000080d0e7291 */ /* 0x000fe4000f8e70ff */
[----:B------:R-:W-:Y:S01]  /*1f90*/  ULOP3.LUT UR15, UR9, 0x1, URZ, 0xc0, !UPT ;  /* 0x00000001090f7892 */ /* 0x000fe2000f8ec0ff */
[----:B------:R-:W-:-:S03]  /*1fa0*/  UMOV UR31, UR6 ;  /* 0x00000006001f7c82 */ /* 0x000fc60008000000 */
[----:B------:R-:W-:Y:S01]  /*1fb0*/  ULEA UR28, UR15, UR14, 0xd ;  /* 0x0000000e0f1c7291 */ /* 0x000fe2000f8e68ff */
[----:B------:R-:W-:Y:S01]  /*1fc0*/  VOTEU.ANY UP0, P1 ;  /* 0x0000000000ff7886 */ /* 0x000fe20000800100 */
[----:B------:R-:W-:Y:S01]  /*1fd0*/  ULEA UR30, UR15, UR12, 0x6 ;  /* 0x0000000c0f1e7291 */ /* 0x000fe2000f8e30ff */
[----:B------:R3:W-:Y:S03]  /*1fe0*/  @!P3 SYNCS.ARRIVE.TRANS64 RZ, [UR17+0x12000], R3 ;  /* 0x01200003ffffb9a7 */ /* 0x0007e60008000011 */
[----:B------:R-:W-:Y:S01]  /*1ff0*/  VOTEU.ANY UP1, P0 ;  /* 0x0000000000ff7886 */ /* 0x000fe20000020100 */
[----:B------:R-:W-:Y:S01]  /*2000*/  @UP0 UIADD3 UR5, UPT, UPT, UR17, 0x12000, URZ ;  /* 0x0001200011050890 */ /* 0x000fe2000fffe0ff */
[----:B------:R-:W-:Y:S01]  /*2010*/  VOTEU.ANY UP0, P1 ;  /* 0x0000000000ff7886 */ /* 0x000fe20000800100 */
[----:B------:R-:W-:Y:S02]  /*2020*/  BAR.SYNC.DEFER_BLOCKING 0x0 ;  /* 0x0000000000007b1d */ /* 0x000fe40000010000 */
[----:B------:R-:W-:Y:S01]  /*2030*/  @UP1 UIADD3 UR29, UPT, UPT, UR17, 0x12000, URZ ;  /* 0x00012000111d1890 */ /* 0x000fe2000fffe0ff */
[----:B---3--:R-:W-:-:S03]  /*2040*/  IMAD.U32 R3, R2, -0x80000000, RZ ;  /* 0x8000000002037824 */ /* 0x008fc600078e00ff */
[----:B------:R-:W-:Y:S01]  /*2050*/  VOTEU.ANY UP1, P0 ;  /* 0x0000000000ff7886 */ /* 0x000fe20000020100 */
[----:B------:R3:W-:Y:S01]  /*2060*/  @UP0 UTMALDG.2D [UR4], [UR22] ;  /* 0x00000004160005b4 */ /* 0x0007e20008008000 */
[----:B------:R-:W-:Y:S01]  /*2070*/  UISETP.NE.U32.AND UP0, UPT, UR9, URZ, UPT ;  /* 0x000000ff0900728c */ /* 0x000fe2000bf05070 */
[----:B------:R4:W-:Y:S06]  /*2080*/  MEMBAR.ALL.CTA ;  /* 0x0000000000007992 */ /* 0x0009ec0000008000 */
[----:B----4-:R-:W4:Y:S02]  /*2090*/  FENCE.VIEW.ASYNC.S ;  /* 0x00000000000073c6 */ /* 0x010f240000000000 */
[----:B----4-:R-:W-:Y:S06]  /*20a0*/  BAR.SYNC.DEFER_BLOCKING 0x0 ;  /* 0x0000000000007b1d */ /* 0x010fec0000010000 */
[----:B------:R3:W-:Y:S02]  /*20b0*/  @UP1 UTMALDG.2D [UR28], [UR20] ;  /* 0x0000001c140015b4 */ /* 0x0007e40008008000 */
[----:B------:R-:W-:Y:S06]  /*20c0*/  BAR.SYNC.DEFER_BLOCKING 0x0 ;  /* 0x0000000000007b1d */ /* 0x000fec0000010000 */
[----:B------:R-:W4:Y:S02]  /*20d0*/  SYNCS.PHASECHK.TRANS64.TRYWAIT P0, [UR17+0x12000], R3 ;  /* 0x01200003ff0075a7 */ /* 0x000f240008001111 */
[----:B---34-:R-:W-:Y:S05]  /*20e0*/  @!P0 BRA `(.L_x_61) ;  /* 0x0000000800c08947 */ /* 0x018fea0003800000 */
.L_x_76:
        /* <DEDUP_REMOVED lines=11> */
[----:B------:R-:W-:Y:S02]  /*21a0*/  UIADD3 UR28, UP0, UPT, UR18, 0x2, URZ ;  /* 0x00000002121c7890 */ /* 0x000fe4000ff1e0ff */
[----:B------:R-:W-:Y:S02]  /*21b0*/  UIADD3 UR30, UP1, UPT, UR26, 0x80, URZ ;  /* 0x000000801a1e7890 */ /* 0x000fe4000ff3e0ff */
[----:B------:R-:W-:Y:S02]  /*21c0*/  UIADD3 UR32, UP2, UPT, UR18, 0x4, URZ ;  /* 0x0000000412207890 */ /* 0x000fe4000ff5e0ff */
[----:B------:R-:W-:Y:S02]  /*21d0*/  UIADD3 UR34, UP3, UPT, UR26, 0x100, URZ ;  /* 0x000001001a227890 */ /* 0x000fe4000ff7e0ff */
[----:B------:R-:W-:-:S02]  /*21e0*/  ULOP3.LUT UR4, UR15, 0x2000000, URZ, 0xfc, !UPT ;  /* 0x020000000f047892 */ /* 0x000fc4000f8efcff */
[----:B------:R-:W-:Y:S02]  /*21f0*/  UIADD3.X UR29, UPT, UPT, UR19, URZ, URZ, UP0, !UPT ;  /* 0x000000ff131d7290 */ /* 0x000fe400087fe4ff */
[----:B------:R-:W-:Y:S02]  /*2200*/  UIADD3.X UR31, UPT, UPT, UR27, URZ, URZ, UP1, !UPT ;  /* 0x000000ff1b1f7290 */ /* 0x000fe40008ffe4ff */
[----:B------:R-:W-:Y:S02]  /*2210*/  UIADD3.X UR33, UPT, UPT, UR19, URZ, URZ, UP2, !UPT ;  /* 0x000000ff13217290 */ /* 0x000fe400097fe4ff */
[----:B------:R-:W-:Y:S01]  /*2220*/  UIADD3.X UR35, UPT, UPT, UR27, URZ, URZ, UP3, !UPT ;  /* 0x000000ff1b237290 */ /* 0x000fe20009ffe4ff */
        /* <DEDUP_REMOVED lines=8> */
[----:B------:R3:W-:Y:S01]  /*22b0*/  UTCHMMA gdesc[UR14], gdesc[UR4], tmem[UR24], tmem[UR36], idesc[UR37], UPT ;  /* 0x00ff24040e0075ea */ /* 0x0007e2000b800018 */
[----:B------:R-:W-:Y:S01]  /*22c0*/  UMOV UR42, 0x0 ;  /* 0x00000000002a7882 */ /* 0x000fe20000000000 */
[----:B------:R-:W-:Y:S01]  /*22d0*/  UMOV UR43, 0x4210490 ;  /* 0x04210490002b7882 */ /* 0x000fe20000000000 */
[----:B------:R3:W-:Y:S01]  /*22e0*/  UTCHMMA gdesc[UR18], gdesc[UR26], tmem[UR24], tmem[UR38], idesc[UR39], UPT ;  /* 0x00ff261a120075ea */ /* 0x0007e2000b800018 */
[----:B------:R3:W-:Y:S01]  /*22f0*/  UTCHMMA gdesc[UR28], gdesc[UR30], tmem[UR24], tmem[UR40], idesc[UR41], UPT ;  /* 0x00ff281e1c0075ea */ /* 0x0007e2000b800018 */
[----:B------:R3:W-:Y:S01]  /*2300*/  UTCHMMA gdesc[UR32], gdesc[UR34], tmem[UR24], tmem[UR42], idesc[UR43], UPT ;  /* 0x00ff2a22200075ea */ /* 0x0007e2000b800018 */
[----:B------:R-:W-:Y:S01]  /*2310*/  NOP ;  /* 0x0000000000007918 */ /* 0x000fe20000000000 */
.L_x_62:
[----:B------:R-:W-:Y:S01]  /*2320*/  ELECT P0, URZ, PT ;  /* 0x0000000000ff782f */ /* 0x000fe20003800000 */
[----:B---3--:R-:W-:-:S03]  /*2330*/  UIADD3 UR4, UPT, UPT, UR17, 0x12020, URZ ;  /* 0x0001202011047890 */ /* 0x008fc6000fffe0ff */
[----:B------:R-:W-:Y:S01]  /*2340*/  ISETP.LT.U32.AND P0, PT, R36, 0x20, P0 ;  /* 0x000000202400780c */ /* 0x000fe20000701070 */
[----:B------:R-:W-:-:S12]  /*2350*/  UMOV UR5, URZ ;  /* 0x000000ff00057c82 */ /* 0x000fd80008000000 */
[----:B------:R-:W-:Y:S01]  /*2360*/  VOTEU.ANY UP0, P0 ;  /* 0x0000000000ff7886 */ /* 0x000fe20000000100 */
[----:B------:R-:W-:-:S04]  /*2370*/  VOTEU.ANY UP1, P0 ;  /* 0x0000000000ff7886 */ /* 0x000fc80000020100 */
[----:B------:R-:W-:Y:S02]  /*2380*/  @UP0 UMOV UR4, UR4 ;  /* 0x0000000400040c82 */ /* 0x000fe40008000000 */
[----:B------:R3:W-:Y:S01]  /*2390*/  @UP1 UTCBAR [UR4], URZ ;  /* 0x000000ff040013e9 */ /* 0x0007e200080000ff */
[----:B------:R-:W-:Y:S06]  /*23a0*/  BAR.SYNC.DEFER_BLOCKING 0x0 ;  /* 0x0000000000007b1d */ /* 0x000fec0000010000 */
[----:B------:R-:W4:Y:S02]  /*23b0*/  SYNCS.PHASECHK.TRANS64.TRYWAIT P0, [UR17+0x12020], R3 ;  /* 0x01202003ff0075a7 */ /* 0x000f240008001111 */
[----:B---34-:R-:W-:Y:S05]  /*23c0*/  @!P0 BRA `(.L_x_63) ;  /* 0x0000000800148947 */ /* 0x018fea0003800000 */
.L_x_77:
[----:B------:R-:W-:Y:S02]  /*23d0*/  UIADD3 UR13, UPT, UPT, UR13, 0x1, URZ ;  /* 0x000000010d0d7890 */ /* 0x000fe4000fffe0ff */
[----:B------:R-:W-:Y:S02]  /*23e0*/  UIADD3 UR6, UPT, UPT, UR6, 0x40, URZ ;  /* 0x0000004006067890 */ /* 0x000fe4000fffe0ff */
[----:B------:R-:W-:-:S04]  /*23f0*/  UISETP.NE.U32.AND UP0, UPT, UR13, 0x3, UPT ;  /* 0x000000030d00788c */ /* 0x000fc8000bf05070 */
[----:B------:R-:W-:Y:S02]  /*2400*/  USEL UR13, UR13, URZ, UP0 ;  /* 0x000000ff0d0d7287 */ /* 0x000fe40008000000 */
[----:B------:R-:W-:Y:S02]  /*2410*/  USEL UR4, URZ, 0x1, UP0 ;  /* 0x00000001ff047887 */ /* 0x000fe40008000000 */
[----:B--2---:R-:W-:-:S04]  /*2420*/  UISETP.GE.AND UP0, UPT, UR6, UR25, UPT ;  /* 0x000000190600728c */ /* 0x004fc8000bf06270 */
[----:B------:R-:W-:-:S05]  /*2430*/  LOP3.LUT R2, R2, UR4, RZ, 0x3c, !PT ;  /* 0x0000000402027c12 */ /* 0x000fca000f8e3cff */
[----:B------:R-:W-:Y:S05]  /*2440*/  BRA.U !UP0, `(.L_x_64) ;  /* 0xfffffff908a87547 */ /* 0x000fea000b83ffff */
.L_x_57:
[----:B---34-:R-:W-:Y:S01]  /*2450*/  BAR.SYNC.DEFER_BLOCKING 0x0 ;  /* 0x0000000000007b1d */ /* 0x018fe20000010000 */
[----:B------:R-:W-:-:S05]  /*2460*/  IMAD.SHL.U32 R2, R0, 0x40, RZ ;  /* 0x0000004000027824 */ /* 0x000fca00078e00ff */
[----:B------:R-:W-:Y:S04]  /*2470*/  BSSY.RECONVERGENT B4, `(.L_x_65) ;  /* 0x0000004000047945 */ /* 0x000fe80003800200 */
[----:B------:R-:W-:Y:S05]  /*2480*/  @P3 BRA `(.L_x_66) ;  /* 0x0000000000083947 */ /* 0x000fea0003800000 */
[----:B------:R-:W2:Y:S02]  /*2490*/  SYNCS.CCTL.IV [UR8+0x12000] ;  /* 0x01200000ff0079b1 */ /* 0x000ea40008000008 */
[----:B--2---:R-:W2:Y:S02]  /*24a0*/  SYNCS.CCTL.IV [UR8+0x12020] ;  /* 0x01202000ff0079b1 */ /* 0x004ea40008000008 */
.L_x_66:
[----:B------:R-:W-:Y:S05]  /*24b0*/  BSYNC.RECONVERGENT B4 ;  /* 0x0000000000047941 */ /* 0x000fea0003800200 */
.L_x_65:
[----:B--2---:R-:W-:Y:S06]  /*24c0*/  BAR.SYNC.DEFER_BLOCKING 0x0 ;  /* 0x0000000000007b1d */ /* 0x004fec0000010000 */
[----:B------:R-:W-:Y:S04]  /*24d0*/  BSSY.RECONVERGENT B4, `(.L_x_67) ;  /* 0x0000004000047945 */ /* 0x000fe80003800200 */
[----:B------:R-:W-:Y:S05]  /*24e0*/  @P3 BRA `(.L_x_68) ;  /* 0x0000000000083947 */ /* 0x000fea0003800000 */
[----:B------:R-:W2:Y:S02]  /*24f0*/  SYNCS.CCTL.IV [UR8+0x12008] ;  /* 0x01200800ff0079b1 */ /* 0x000ea40008000008 */
[----:B--2---:R-:W2:Y:S02]  /*2500*/  SYNCS.CCTL.IV [UR8+0x12028] ;  /* 0x01202800ff0079b1 */ /* 0x004ea40008000008 */
.L_x_68:
[----:B------:R-:W-:Y:S05]  /*2510*/  BSYNC.RECONVERGENT B4 ;  /* 0x0000000000047941 */ /* 0x000fea0003800200 */
.L_x_67:
[----:B--2---:R-:W-:Y:S06]  /*2520*/  BAR.SYNC.DEFER_BLOCKING 0x0 ;  /* 0x0000000000007b1d */ /* 0x004fec0000010000 */
[----:B------:R-:W-:Y:S04]  /*2530*/  BSSY.RECONVERGENT B4, `(.L_x_69) ;  /* 0x0000004000047945 */ /* 0x000fe80003800200 */
[----:B------:R-:W-:Y:S05]  /*2540*/  @P3 BRA `(.L_x_70) ;  /* 0x0000000000083947 */ /* 0x000fea0003800000 */
[----:B------:R-:W2:Y:S02]  /*2550*/  SYNCS.CCTL.IV [UR8+0x12010] ;  /* 0x01201000ff0079b1 */ /* 0x000ea40008000008 */
[----:B--2---:R-:W2:Y:S02]  /*2560*/  SYNCS.CCTL.IV [UR8+0x12030] ;  /* 0x01203000ff0079b1 */ /* 0x004ea40008000008 */
.L_x_70:
[----:B------:R-:W-:Y:S05]  /*2570*/  BSYNC.RECONVERGENT B4 ;  /* 0x0000000000047941 */ /* 0x000fea0003800200 */
.L_x_69:
[----:B------:R-:W-:Y:S01]  /*2580*/  USHF.L.U32 UR4, UR9, 0x15, URZ ;  /* 0x0000001509047899 */ /* 0x000fe200080006ff */
[----:B-----5:R-:W-:Y:S01]  /*2590*/  IMAD.SHL.U32 R3, R0, 0x10, RZ ;  /* 0x0000001000037824 */ /* 0x020fe200078e00ff */
[----:B------:R-:W-:Y:S01]  /*25a0*/  USHF.L.U32 UR5, UR9, 0x4, URZ ;  /* 0x0000000409057899 */ /* 0x000fe200080006ff */
[----:B------:R-:W-:Y:S01]  /*25b0*/  LOP3.LUT R2, R2, 0x3800, RZ, 0xc0, !PT ;  /* 0x0000380002027812 */ /* 0x000fe200078ec0ff */
[----:B------:R-:W-:Y:S02]  /*25c0*/  ULOP3.LUT UR4, UR4, 0x600000, URZ, 0xc0, !UPT ;  /* 0x0060000004047892 */ /* 0x000fe4000f8ec0ff */
[----:B------:R-:W-:Y:S01]  /*25d0*/  ULOP3.LUT UR5, UR5, 0x40, URZ, 0xc0, !UPT ;  /* 0x0000004005057892 */ /* 0x000fe2000f8ec0ff */
[----:B------:R-:W-:Y:S01]  /*25e0*/  LOP3.LUT R3, R2, 0x70, R3, 0xf8, !PT ;  /* 0x0000007002037812 */ /* 0x000fe200078ef803 */
[C---:B------:R-:W-:Y:S01]  /*25f0*/  IMAD.SHL.U32 R2, R0.reuse, 0x4, RZ ;  /* 0x0000000400027824 */ /* 0x040fe200078e00ff */
[----:B------:R-:W-:Y:S01]  /*2600*/  ELECT P0, URZ, PT ;  /* 0x0000000000ff782f */ /* 0x000fe20003800000 */
[----:B------:R-:W-:Y:S01]  /*2610*/  IMAD.SHL.U32 R0, R0, 0x80, RZ ;  /* 0x0000008000007824 */ /* 0x000fe200078e00ff */
[----:B------:R-:W-:-:S02]  /*2620*/  UIADD3 UR4, UPT, UPT, UR5, UR4, UR24 ;  /* 0x0000000405047290 */ /* 0x000fc4000fffe018 */
[----:B------:R-:W-:Y:S01]  /*2630*/  LOP3.LUT R3, R3, 0x40, R2, 0x78, !PT ;  /* 0x0000004003037812 */ /* 0x000fe200078e7802 */
[----:B------:R-:W-:Y:S01]  /*2640*/  ULOP3.LUT UR9, UR9, 0x1, URZ, 0xc0, !UPT ;  /* 0x0000000109097892 */ /* 0x000fe2000f8ec0ff */
[----:B------:R-:W-:Y:S01]  /*2650*/  ISETP.LT.U32.AND P0, PT, R36, 0x40, P0 ;  /* 0x000000402400780c */ /* 0x000fe20000701070 */
[----:B------:R-:W-:Y:S01]  /*2660*/  UMOV UR6, UR7 ;  /* 0x0000000700067c82 */ /* 0x000fe20008000000 */
[----:B------:R-:W-:Y:S01]  /*2670*/  LOP3.LUT R0, R3, 0x780, R0, 0xf8, !PT ;  /* 0x0000078003007812 */ /* 0x000fe200078ef800 */
[----:B------:R-:W-:Y:S02]  /*2680*/  ULEA UR5, UR9, UR12, 0x6 ;  /* 0x0000000c09057291 */ /* 0x000fe4000f8e30ff */
[----:B------:R-:W-:Y:S01]  /*2690*/  LDTM.16dp32bit_t0_t15.x32 R4, tmem[UR4] ;  /* 0x00000004000479ee */ /* 0x000fe20008a80000 */
[----:B------:R-:W3:Y:S01]  /*26a0*/  LDTM.16dp32bit_t16_t31.x32 R4, tmem[UR4+0x20] ;  /* 0x00002004000479ee */ /* 0x000ee20008aa0000 */
[C---:B------:R-:W-:Y:S01]  /*26b0*/  LOP3.LUT R2, R0.reuse, 0x10, RZ, 0x3c, !PT ;  /* 0x0000001000027812 */ /* 0x040fe200078e3cff */
[----:B------:R-:W-:Y:S01]  /*26c0*/  NOP ;  /* 0x0000000000007918 */ /* 0x000fe20000000000 */
[----:B------:R-:W-:Y:S01]  /*26d0*/  LOP3.LUT R3, R0, 0x20, RZ, 0x3c, !PT ;  /* 0x0000002000037812 */ /* 0x000fe200078e3cff */
[----:B------:R-:W-:-:S03]  /*26e0*/  ULEA UR4, UR9, UR8, 0xd ;  /* 0x0000000809047291 */ /* 0x000fc6000f8e68ff */
[----:B---3--:R-:W-:Y:S01]  /*26f0*/  VOTEU.ANY UP1, P0 ;  /* 0x0000000000ff7886 */ /* 0x008fe20000020100 */
[----:B------:R-:W-:Y:S01]  /*2700*/  VOTEU.ANY UP0, P0 ;  /* 0x0000000000ff7886 */ /* 0x000fe20000000100 */
[----:B------:R-:W-:Y:S02]  /*2710*/  F2FP.BF16.F32.PACK_AB R4, R5, R4 ;  /* 0x000000040504723e */ /* 0x000fe400000010ff */
[----:B------:R-:W-:Y:S02]  /*2720*/  F2FP.BF16.F32.PACK_AB R5, R7, R6 ;  /* 0x000000060705723e */ /* 0x000fe400000010ff */
[----:B------:R-:W-:Y:S02]  /*2730*/  F2FP.BF16.F32.PACK_AB R12, R13, R12 ;  /* 0x0000000c0d0c723e */ /* 0x000fe400000010ff */
[----:B------:R-:W-:Y:S02]  /*2740*/  F2FP.BF16.F32.PACK_AB R6, R9, R8 ;  /* 0x000000080906723e */ /* 0x000fe400000010ff */
[----:B------:R-:W-:-:S02]  /*2750*/  F2FP.BF16.F32.PACK_AB R7, R11, R10 ;  /* 0x0000000a0b07723e */ /* 0x000fc400000010ff */
[----:B------:R-:W-:Y:S02]  /*2760*/  F2FP.BF16.F32.PACK_AB R13, R15, R14 ;  /* 0x0000000e0f0d723e */ /* 0x000fe400000010ff */
[----:B------:R-:W-:Y:S01]  /*2770*/  F2FP.BF16.F32.PACK_AB R20, R21, R20 ;  /* 0x000000141514723e */ /* 0x000fe200000010ff */
[----:B--2---:R2:W-:Y:S01]  /*2780*/  STS.128 [R0+UR8], R4 ;  /* 0x0000000400007988 */ /* 0x0045e20008000c08 */
[----:B------:R-:W-:Y:S02]  /*2790*/  F2FP.BF16.F32.PACK_AB R14, R17, R16 ;  /* 0x00000010110e723e */ /* 0x000fe400000010ff */
[----:B------:R-:W-:Y:S02]  /*27a0*/  F2FP.BF16.F32.PACK_AB R15, R19, R18 ;  /* 0x00000012130f723e */ /* 0x000fe400000010ff */
[----:B------:R-:W-:Y:S02]  /*27b0*/  F2FP.BF16.F32.PACK_AB R21, R23, R22 ;  /* 0x000000161715723e */ /* 0x000fe400000010ff */
[----:B------:R-:W-:Y:S01]  /*27c0*/  F2FP.BF16.F32.PACK_AB R28, R29, R28 ;  /* 0x0000001c1d1c723e */ /* 0x000fe200000010ff */
[----:B------:R2:W-:Y:S01]  /*27d0*/  STS.128 [R2+UR8], R12 ;  /* 0x0000000c02007988 */ /* 0x0005e20008000c08 */
[----:B------:R-:W-:-:S02]  /*27e0*/  F2FP.BF16.F32.PACK_AB R22, R25, R24 ;  /* 0x000000181916723e */ /* 0x000fc400000010ff */
[----:B------:R-:W-:Y:S02]  /*27f0*/  F2FP.BF16.F32.PACK_AB R23, R27, R26 ;  /* 0x0000001a1b17723e */ /* 0x000fe400000010ff */
[----:B------:R-:W-:Y:S02]  /*2800*/  F2FP.BF16.F32.PACK_AB R29, R31, R30 ;  /* 0x0000001e1f1d723e */ /* 0x000fe400000010ff */
[----:B------:R-:W-:Y:S01]  /*2810*/  F2FP.BF16.F32.PACK_AB R30, R33, R32 ;  /* 0x00000020211e723e */ /* 0x000fe200000010ff */
[----:B------:R2:W-:Y:S01]  /*2820*/  STS.128 [R3+UR8], R20 ;  /* 0x0000001403007988 */ /* 0x0005e20008000c08 */
[----:B------:R-:W-:Y:S02]  /*2830*/  F2FP.BF16.F32.PACK_AB R31, R35, R34 ;  /* 0x00000022231f723e */ /* 0x000fe400000010ff */
[----:B------:R-:W-:-:S05]  /*2840*/  LOP3.LUT R8, R0, 0x30, RZ, 0x3c, !PT ;  /* 0x0000003000087812 */ /* 0x000fca00078e3cff */
[----:B------:R2:W-:Y:S01]  /*2850*/  STS.128 [R8+UR8], R28 ;  /* 0x0000001c08007988 */ /* 0x0005e20008000c08 */
[----:B------:R3:W-:Y:S06]  /*2860*/  MEMBAR.ALL.CTA ;  /* 0x0000000000007992 */ /* 0x0007ec0000008000 */
[----:B---3--:R-:W3:Y:S02]  /*2870*/  FENCE.VIEW.ASYNC.S ;  /* 0x00000000000073c6 */ /* 0x008ee40000000000 */
[----:B---3--:R-:W-:Y:S06]  /*2880*/  BAR.SYNC.DEFER_BLOCKING 0x0 ;  /* 0x0000000000007b1d */ /* 0x008fec0000010000 */
[----:B------:R2:W-:Y:S01]  /*2890*/  @UP1 UTMASTG.2D [UR4], [UR10] ;  /* 0x000000040a0013b5 */ /* 0x0005e20008008000 */
[----:B------:R0:W-:Y:S01]  /*28a0*/  UTMACMDFLUSH ;  /* 0x00000000000079b7 */ /* 0x0001e20000000000 */
[----:B------:R-:W-:-:S04]  /*28b0*/  DEPBAR.LE SB0, 0x0 ;  /* 0x000080000000791a */ /* 0x000fc80000000000 */
[----:B------:R-:W-:Y:S08]  /*28c0*/  BAR.SYNC.DEFER_BLOCKING 0x0 ;  /* 0x0000000000007b1d */ /* 0x000ff00000010000 */
[----:B------:R-:W-:Y:S06]  /*28d0*/  BAR.SYNC.DEFER_BLOCKING 0x0 ;  /* 0x0000000000007b1d */ /* 0x000fec0000010000 */
[----:B--2---:R-:W-:Y:S05]  /*28e0*/  @P2 BRA `(.L_x_71) ;  /* 0x0000000000a02947 */ /* 0x004fea0003800000 */
[----:B------:R-:W2:Y:S01]  /*28f0*/  S2UR UR5, SR_CgaCtaId ;  /* 0x00000000000579c3 */ /* 0x000ea20000008800 */
[----:B------:R-:W-:Y:S01]  /*2900*/  NOP ;  /* 0x0000000000007918 */ /* 0x000fe20000000000 */
[----:B------:R-:W-:Y:S01]  /*2910*/  UMOV UR4, 0x50 ;  /* 0x0000005000047882 */ /* 0x000fe20000000000 */
[----:B------:R-:W-:Y:S02]  /*2920*/  IMAD.U32 R0, RZ, RZ, UR24 ;  /* 0x00000018ff007e24 */ /* 0x000fe4000f8e00ff */
[----:B------:R-:W-:Y:S02]  /*2930*/  IMAD.MOV.U32 R3, RZ, RZ, 0xf ;  /* 0x0000000fff037424 */ /* 0x000fe400078e00ff */
[----:B------:R-:W-:Y:S01]  /*2940*/  IMAD.MOV.U32 R7, RZ, RZ, 0x1 ;  /* 0x00000001ff077424 */ /* 0x000fe200078e00ff */
[----:B------:R-:W-:-:S04]  /*2950*/  LOP3.LUT R0, R0, 0xffff, RZ, 0xc0, !PT ;  /* 0x0000ffff00007812 */ /* 0x000fc800078ec0ff */
[----:B------:R-:W-:-:S05]  /*2960*/  SHF.R.U32.HI R0, RZ, 0x5, R0 ;  /* 0x00000005ff007819 */ /* 0x000fca0000011600 */
[----:B------:R-:W-:Y:S01]  /*2970*/  VIADD R2, R0, 0x10 ;  /* 0x0000001000027836 */ /* 0x000fe20000000000 */
[----:B------:R-:W-:Y:S01]  /*2980*/  SHF.L.U32 R0, R3, R0, RZ ;  /* 0x0000000003007219 */ /* 0x000fe200000006ff */
[----:B--2---:R-:W-:-:S03]  /*2990*/  ULEA UR6, UR5, UR4, 0x18 ;  /* 0x0000000405067291 */ /* 0x004fc6000f8ec0ff */
[----:B------:R-:W-:-:S04]  /*29a0*/  SHF.L.U32 R3, R7, R2, RZ ;  /* 0x0000000207037219 */ /* 0x000fc800000006ff */
[----:B------:R-:W-:Y:S02]  /*29b0*/  LOP3.LUT R0, R3, R0, RZ, 0xfc, !PT ;  /* 0x0000000003007212 */ /* 0x000fe400078efcff */
[----:B------:R-:W2:Y:S02]  /*29c0*/  LDS R5, [UR6] ;  /* 0x00000006ff057984 */ /* 0x000ea40008000800 */
[C---:B------:R-:W-:Y:S02]  /*29d0*/  LOP3.LUT R2, R0.reuse, 0xffff, RZ, 0xc0, !PT ;  /* 0x0000ffff00027812 */ /* 0x040fe400078ec0ff */
[----:B--2---:R-:W-:-:S04]  /*29e0*/  LOP3.LUT R3, R0, 0xffff, R5, 0x80, !PT ;  /* 0x0000ffff00037812 */ /* 0x004fc800078e8005 */
[----:B------:R-:W-:-:S13]  /*29f0*/  ISETP.NE.AND P0, PT, R3, R2, PT ;  /* 0x000000020300720c */ /* 0x000fda0003f05270 */
[----:B------:R-:W-:Y:S05]  /*2a00*/  @P0 BRA `(.L_x_72) ;  /* 0x0000000000500947 */ /* 0x000fea0003800000 */
[----:B------:R-:W-:Y:S02]  /*2a10*/  SHF.R.U32.HI R5, RZ, 0x10, R5 ;  /* 0x00000010ff057819 */ /* 0x000fe40000011605 */
[----:B------:R-:W-:-:S04]  /*2a20*/  SHF.R.U32.HI R2, RZ, 0x10, R0 ;  /* 0x00000010ff027819 */ /* 0x000fc80000011600 */
[----:B------:R-:W-:-:S04]  /*2a30*/  LOP3.LUT R5, R5, R2, RZ, 0xc0, !PT ;  /* 0x0000000205057212 */ /* 0x000fc800078ec0ff */
[----:B------:R-:W-:-:S13]  /*2a40*/  ISETP.NE.AND P0, PT, R5, R2, PT ;  /* 0x000000020500720c */ /* 0x000fda0003f05270 */
[----:B------:R-:W-:Y:S05]  /*2a50*/  @P0 BRA `(.L_x_73) ;  /* 0x0000000000300947 */ /* 0x000fea0003800000 */
[----:B------:R-:W-:Y:S01]  /*2a60*/  R2UR UR4, R0 ;  /* 0x00000000000472ca */ /* 0x000fe200000e0000 */
[----:B------:R-:W-:Y:S01]  /*2a70*/  VOTEU.ANY UR5, UPT, PT ;  /* 0x0000000000057886 */ /* 0x000fe200038e0100 */
[----:B------:R-:W2:Y:S01]  /*2a80*/  S2R R0, SR_LANEID ;  /* 0x0000000000007919 */ /* 0x000ea20000000000 */
[----:B------:R-:W-:-:S10]  /*2a90*/  UFLO.U32 UR5, UR5 ;  /* 0x00000005000572bd */ /* 0x000fd400080e0000 */
[----:B------:R-:W-:-:S06]  /*2aa0*/  ULOP3.LUT UR4, URZ, UR4, URZ, 0x33, !UPT ;  /* 0x00000004ff047292 */ /* 0x000fcc000f8e33ff */
[----:B------:R-:W-:-:S04]  /*2ab0*/  IMAD.U32 R2, RZ, RZ, UR4 ;  /* 0x00000004ff027e24 */ /* 0x000fc8000f8e00ff */
[----:B------:R-:W3:Y:S02]  /*2ac0*/  REDUX UR7, R2 ;  /* 0x00000000020773c4 */ /* 0x000ee40000000000 */
[----:B------:R4:W-:Y:S01]  /*2ad0*/  UTCATOMSWS.AND URZ, UR4 ;  /* 0x0000000400ff79e3 */ /* 0x0009e20008000000 */
[----:B--2---:R-:W-:Y:S01]  /*2ae0*/  ISETP.EQ.U32.AND P0, PT, R0, UR5, PT ;  /* 0x0000000500007c0c */ /* 0x004fe2000bf02070 */
[----:B---3--:R-:W-:-:S12]  /*2af0*/  IMAD.U32 R0, RZ, RZ, UR7 ;  /* 0x00000007ff007e24 */ /* 0x008fd8000f8e00ff */
[----:B------:R4:W-:Y:S01]  /*2b00*/  @P0 ATOMS.AND RZ, [UR6], R0 ;  /* 0x00000000ffff098c */ /* 0x0009e2000a800006 */
[----:B------:R-:W-:Y:S05]  /*2b10*/  BRA `(.L_x_71) ;  /* 0x0000000000147947 */ /* 0x000fea0003800000 */
.L_x_73:
[----:B------:R-:W-:-:S07]  /*2b20*/  MOV R2, 0x2b40 ;  /* 0x00002b4000027802 */ /* 0x000fce0000000f00 */
[----:B-1----:R-:W-:Y:S05]  /*2b30*/  CALL.REL.NOINC `($__internal_0_$__cuda_sm10x_tcgen05_guardrail_trap_col_being_dealloced_not_returned_by_alloc) ;  /* 0x0000000000447944 */ /* 0x002fea0003c00000 */
[----:B------:R-:W-:Y:S05]  /*2b40*/  BRA `(.L_x_71) ;  /* 0x0000000000087947 */ /* 0x000fea0003800000 */
.L_x_72:
[----:B------:R-:W-:-:S07]  /*2b50*/  MOV R2, 0x2b70 ;  /* 0x00002b7000027802 */ /* 0x000fce0000000f00 */
[----:B-1----:R-:W-:Y:S05]  /*2b60*/  CALL.REL.NOINC `($__internal_2_$__cuda_sm10x_tcgen05_guardrail_trap_unallocated_columns_being_dealloced) ;  /* 0x0000000000507944 */ /* 0x002fea0003c00000 */
.L_x_71:
[----:B------:R-:W-:Y:S01]  /*2b70*/  NOP ;  /* 0x0000000000007918 */ /* 0x000fe20000000000 */
[----:B----4-:R-:W-:Y:S05]  /*2b80*/  EXIT ;  /* 0x000000000000794d */ /* 0x010fea0003800000 */
.L_x_58:
[----:B------:R-:W2:Y:S02]  /*2b90*/  SYNCS.PHASECHK.TRANS64.TRYWAIT P0, [UR8+0x12000], RZ ;  /* 0x012000ffff0075a7 */ /* 0x000ea40008001108 */
[----:B--2---:R-:W-:Y:S05]  /*2ba0*/  @!P0 BRA `(.L_x_58) ;  /* 0xfffffffc00f88947 */ /* 0x004fea000383ffff */
[----:B------:R-:W-:Y:S05]  /*2bb0*/  BRA `(.L_x_74) ;  /* 0xfffffff0000c7947 */ /* 0x000fea000383ffff */
.L_x_60:
[----:B------:R-:W2:Y:S02]  /*2bc0*/  SYNCS.PHASECHK.TRANS64.TRYWAIT P1, [UR8+0x12020], RZ ;  /* 0x012020ffff0075a7 */ /* 0x000ea40008021108 */
[----:B--2---:R-:W-:Y:S05]  /*2bd0*/  @!P1 BRA `(.L_x_60) ;  /* 0xfffffffc00f89947 */ /* 0x004fea000383ffff */
[----:B------:R-:W-:Y:S05]  /*2be0*/  BRA `(.L_x_75) ;  /* 0xfffffff000ac7947 */ /* 0x000fea000383ffff */
.L_x_61:
[----:B------:R-:W3:Y:S02]  /*2bf0*/  SYNCS.PHASECHK.TRANS64.TRYWAIT P0, [UR17+0x12000], R3 ;  /* 0x01200003ff0075a7 */ /* 0x000ee40008001111 */
[----:B---3--:R-:W-:Y:S05]  /*2c00*/  @!P0 BRA `(.L_x_61) ;  /* 0xfffffffc00f88947 */ /* 0x008fea000383ffff */
[----:B------:R-:W-:Y:S05]  /*2c10*/  BRA `(.L_x_76) ;  /* 0xfffffff400347947 */ /* 0x000fea000383ffff */
.L_x_63:
[----:B------:R-:W3:Y:S02]  /*2c20*/  SYNCS.PHASECHK.TRANS64.TRYWAIT P0, [UR17+0x12020], R3 ;  /* 0x01202003ff0075a7 */ /* 0x000ee40008001111 */
[----:B---3--:R-:W-:Y:S05]  /*2c30*/  @!P0 BRA `(.L_x_63) ;  /* 0xfffffffc00f88947 */ /* 0x008fea000383ffff */
[----:B------:R-:W-:Y:S05]  /*2c40*/  BRA `(.L_x_77) ;  /* 0xfffffff400e07947 */ /* 0x000fea000383ffff */
        .weak           $__internal_0_$__cuda_sm10x_tcgen05_guardrail_trap_col_being_dealloced_not_returned_by_alloc
        .type           $__internal_0_$__cuda_sm10x_tcgen05_guardrail_trap_col_being_dealloced_not_returned_by_alloc,@function
        .size           $__internal_0_$__cuda_sm10x_tcgen05_guardrail_trap_col_being_dealloced_not_returned_by_alloc,($__internal_1_$__cuda_sm10x_tcgen05_guardrail_trap_phase_invalid_during_alloc - $__internal_0_$__cuda_sm10x_tcgen05_guardrail_trap_col_being_dealloced_not_returned_by_alloc)
$__internal_0_$__cuda_sm10x_tcgen05_guardrail_trap_col_being_dealloced_not_returned_by_alloc:
[----:B------:R-:W-:Y:S05]  /*2c50*/  BPT.TRAP 0x1 ;  /* 0x000000040000795c */ /* 0x000fea0000300000 */
[----:B------:R-:W-:-:S04]  /*2c60*/  IMAD.MOV.U32 R3, RZ, RZ, 0x0 ;  /* 0x00000000ff037424 */ /* 0x000fc800078e00ff */
[----:B------:R-:W-:Y:S05]  /*2c70*/  RET.REL.NODEC R2 `(gluon_tcgen05) ;  /* 0xffffffd002e07950 */ /* 0x000fea0003c3ffff */
        .weak           $__internal_1_$__cuda_sm10x_tcgen05_guardrail_trap_phase_invalid_during_alloc
        .type           $__internal_1_$__cuda_sm10x_tcgen05_guardrail_trap_phase_invalid_during_alloc,@function
        .size           $__internal_1_$__cuda_sm10x_tcgen05_guardrail_trap_phase_invalid_during_alloc,($__internal_2_$__cuda_sm10x_tcgen05_guardrail_trap_unallocated_columns_being_dealloced - $__internal_1_$__cuda_sm10x_tcgen05_guardrail_trap_phase_invalid_during_alloc)
$__internal_1_$__cuda_sm10x_tcgen05_guardrail_trap_phase_invalid_during_alloc:
[----:B------:R-:W-:Y:S05]  /*2c80*/  BPT.TRAP 0x1 ;  /* 0x000000040000795c */ /* 0x000fea0000300000 */
[----:B------:R-:W-:-:S04]  /*2c90*/  IMAD.MOV.U32 R3, RZ, RZ, 0x0 ;  /* 0x00000000ff037424 */ /* 0x000fc800078e00ff */
[----:B------:R-:W-:Y:S05]  /*2ca0*/  RET.REL.NODEC R2 `(gluon_tcgen05) ;  /* 0xffffffd002d47950 */ /* 0x000fea0003c3ffff */
        .weak           $__internal_2_$__cuda_sm10x_tcgen05_guardrail_trap_unallocated_columns_being_dealloced
        .type           $__internal_2_$__cuda_sm10x_tcgen05_guardrail_trap_unallocated_columns_being_dealloced,@function
        .size           $__internal_2_$__cuda_sm10x_tcgen05_guardrail_trap_unallocated_columns_being_dealloced,(.L_x_81 - $__internal_2_$__cuda_sm10x_tcgen05_guardrail_trap_unallocated_columns_being_dealloced)
$__internal_2_$__cuda_sm10x_tcgen05_guardrail_trap_unallocated_columns_being_dealloced:
[----:B------:R-:W-:Y:S05]  /*2cb0*/  BPT.TRAP 0x1 ;  /* 0x000000040000795c */ /* 0x000fea0000300000 */
[----:B------:R-:W-:-:S04]  /*2cc0*/  IMAD.MOV.U32 R3, RZ, RZ, 0x0 ;  /* 0x00000000ff037424 */ /* 0x000fc800078e00ff */
[----:B------:R-:W-:Y:S05]  /*2cd0*/  RET.REL.NODEC R2 `(gluon_tcgen05) ;  /* 0xffffffd002c87950 */ /* 0x000fea0003c3ffff */
.L_x_78:
[----:B------:R-:W-:-:S00]  /*2ce0*/  BRA `(.L_x_78) ;  /* 0xfffffffc00fc7947 */ /* 0x000fc0000383ffff */
[----:B------:R-:W-:-:S00]  /*2cf0*/  NOP ;  /* 0x0000000000007918 */ /* 0x000fc00000000000 */
        /* <DEDUP_REMOVED lines=8> */
.L_x_81:


//--------------------- .nv.shared.gluon_tcgen05  --------------------------
	.section	.nv.shared.gluon_tcgen05,"aw",@nobits
	.sectionflags	@""
	.align	16
	.zero		1024


//--------------------- .nv.shared.reserved.0     --------------------------
	.section	.nv.shared.reserved.0,"aw",@nobits
	.align	8
	.weak		__nv_reservedSMEM_offset_0_alias
	.size		__nv_reservedSMEM_offset_0_alias, 0, 64
	.other		__nv_reservedSMEM_offset_0_alias,@"STO_CUDA_RESERVED_SHARED STV_DEFAULT"
__nv_reservedSMEM_offset_0_alias:
	.zero		0
.nv.shared.reserved.0:
	.zero		64
	.weak		__nv_reservedSMEM_allocation_phase
	.type		__nv_reservedSMEM_allocation_phase,@object
	.size		__nv_reservedSMEM_allocation_phase,(.L_0 - __nv_reservedSMEM_allocation_phase)
__nv_reservedSMEM_allocation_phase:
	.zero		1
.L_0:
	.zero		7
	.weak		__nv_reservedSMEM_devtool_atexit_pc
	.type		__nv_reservedSMEM_devtool_atexit_pc,@object
	.size		__nv_reservedSMEM_devtool_atexit_pc,(__nv_reservedSMEM_allocation_mask - __nv_reservedSMEM_devtool_atexit_pc)
__nv_reservedSMEM_devtool_atexit_pc:
	.zero		8
	.weak		__nv_reservedSMEM_allocation_mask
	.type		__nv_reservedSMEM_allocation_mask,@object
	.size		__nv_reservedSMEM_allocation_mask,(.L_2 - __nv_reservedSMEM_allocation_mask)
__nv_reservedSMEM_allocation_mask:
	.zero		4
.L_2:


//--------------------- .nv.constant0.gluon_tcgen05 --------------------------
	.section	.nv.constant0.gluon_tcgen05,"a",@progbits
	.sectionflags	@""
	.align	4
.nv.constant0.gluon_tcgen05:
	.zero		976


//--------------------- SYMBOLS --------------------------

	.type		.nv.reservedSmem.offset0,@object
	.size		.nv.reservedSmem.offset0,0x4
	.type		.nv.reservedSmem.cap,@object
	.size		.nv.reservedSmem.cap,0x4
